//
// Generated by NVIDIA NVVM Compiler
//
// Compiler Build ID: CL-36424714
// Cuda compilation tools, release 13.0, V13.0.88
// Based on NVVM 20.0.0
//

.version 9.0
.target sm_100
.address_size 64

	// .globl	_Z12matmul_naivePKfS0_Pfi
// _ZZ12matmul_tiledPKfS0_PfiE2As has been demoted
// _ZZ12matmul_tiledPKfS0_PfiE2Bs has been demoted
// _ZZ21matmul_register_tiledPKfS0_PfiE2As has been demoted
// _ZZ21matmul_register_tiledPKfS0_PfiE2Bs has been demoted

.visible .entry _Z12matmul_naivePKfS0_Pfi(
	.param .u64 .ptr .align 1 _Z12matmul_naivePKfS0_Pfi_param_0,
	.param .u64 .ptr .align 1 _Z12matmul_naivePKfS0_Pfi_param_1,
	.param .u64 .ptr .align 1 _Z12matmul_naivePKfS0_Pfi_param_2,
	.param .u32 _Z12matmul_naivePKfS0_Pfi_param_3
)
{
	.reg .pred 	%p<10>;
	.reg .b32 	%r<40>;
	.reg .b32 	%f<67>;
	.reg .b64 	%rd<67>;

	ld.param.u64 	%rd14, [_Z12matmul_naivePKfS0_Pfi_param_0];
	ld.param.u64 	%rd15, [_Z12matmul_naivePKfS0_Pfi_param_1];
	ld.param.u32 	%r18, [_Z12matmul_naivePKfS0_Pfi_param_3];
	cvta.to.global.u64 	%rd1, %rd15;
	cvta.to.global.u64 	%rd2, %rd14;
	mov.u32 	%r19, %ctaid.y;
	mov.u32 	%r20, %ntid.y;
	mov.u32 	%r21, %tid.y;
	mad.lo.s32 	%r1, %r19, %r20, %r21;
	mov.u32 	%r22, %ctaid.x;
	mov.u32 	%r23, %ntid.x;
	mov.u32 	%r24, %tid.x;
	mad.lo.s32 	%r2, %r22, %r23, %r24;
	max.s32 	%r25, %r1, %r2;
	setp.ge.s32 	%p1, %r25, %r18;
	@%p1 bra 	$L__BB0_13;
	mul.lo.s32 	%r3, %r18, %r1;
	and.b32  	%r4, %r18, 7;
	setp.lt.u32 	%p2, %r18, 8;
	mov.f32 	%f66, 0f00000000;
	mov.b32 	%r38, 0;
	@%p2 bra 	$L__BB0_4;
	and.b32  	%r38, %r18, 2147483640;
	neg.s32 	%r36, %r38;
	mul.wide.s32 	%rd16, %r18, 4;
	add.s64 	%rd3, %rd1, %rd16;
	shl.b32 	%r7, %r18, 3;
	mul.wide.s32 	%rd17, %r18, 8;
	add.s64 	%rd4, %rd1, %rd17;
	mul.wide.s32 	%rd18, %r18, 12;
	add.s64 	%rd5, %rd1, %rd18;
	mul.wide.s32 	%rd19, %r18, 16;
	add.s64 	%rd6, %rd1, %rd19;
	mul.wide.s32 	%rd20, %r18, 20;
	add.s64 	%rd7, %rd1, %rd20;
	mul.wide.s32 	%rd21, %r18, 24;
	add.s64 	%rd8, %rd1, %rd21;
	mul.wide.s32 	%rd22, %r18, 28;
	add.s64 	%rd9, %rd1, %rd22;
	mul.wide.u32 	%rd23, %r3, 4;
	add.s64 	%rd24, %rd23, %rd2;
	add.s64 	%rd66, %rd24, 16;
	mov.f32 	%f66, 0f00000000;
	mov.u32 	%r35, %r2;
$L__BB0_3:
	.pragma "nounroll";
	mul.wide.s32 	%rd25, %r35, 4;
	add.s64 	%rd26, %rd3, %rd25;
	add.s64 	%rd27, %rd4, %rd25;
	add.s64 	%rd28, %rd5, %rd25;
	add.s64 	%rd29, %rd6, %rd25;
	add.s64 	%rd30, %rd7, %rd25;
	add.s64 	%rd31, %rd8, %rd25;
	add.s64 	%rd32, %rd9, %rd25;
	add.s64 	%rd33, %rd1, %rd25;
	ld.global.f32 	%f16, [%rd66+-16];
	ld.global.f32 	%f17, [%rd33];
	fma.rn.f32 	%f18, %f16, %f17, %f66;
	ld.global.f32 	%f19, [%rd66+-12];
	ld.global.f32 	%f20, [%rd26];
	fma.rn.f32 	%f21, %f19, %f20, %f18;
	ld.global.f32 	%f22, [%rd66+-8];
	ld.global.f32 	%f23, [%rd27];
	fma.rn.f32 	%f24, %f22, %f23, %f21;
	ld.global.f32 	%f25, [%rd66+-4];
	ld.global.f32 	%f26, [%rd28];
	fma.rn.f32 	%f27, %f25, %f26, %f24;
	ld.global.f32 	%f28, [%rd66];
	ld.global.f32 	%f29, [%rd29];
	fma.rn.f32 	%f30, %f28, %f29, %f27;
	ld.global.f32 	%f31, [%rd66+4];
	ld.global.f32 	%f32, [%rd30];
	fma.rn.f32 	%f33, %f31, %f32, %f30;
	ld.global.f32 	%f34, [%rd66+8];
	ld.global.f32 	%f35, [%rd31];
	fma.rn.f32 	%f36, %f34, %f35, %f33;
	ld.global.f32 	%f37, [%rd66+12];
	ld.global.f32 	%f38, [%rd32];
	fma.rn.f32 	%f66, %f37, %f38, %f36;
	add.s32 	%r36, %r36, 8;
	add.s32 	%r35, %r35, %r7;
	add.s64 	%rd66, %rd66, 32;
	setp.ne.s32 	%p3, %r36, 0;
	@%p3 bra 	$L__BB0_3;
$L__BB0_4:
	setp.eq.s32 	%p4, %r4, 0;
	@%p4 bra 	$L__BB0_12;
	and.b32  	%r13, %r18, 3;
	setp.lt.u32 	%p5, %r4, 4;
	@%p5 bra 	$L__BB0_7;
	add.s32 	%r27, %r38, %r3;
	mul.wide.u32 	%rd34, %r27, 4;
	add.s64 	%rd35, %rd2, %rd34;
	ld.global.f32 	%f40, [%rd35];
	mad.lo.s32 	%r28, %r38, %r18, %r2;
	mul.wide.s32 	%rd36, %r28, 4;
	add.s64 	%rd37, %rd1, %rd36;
	ld.global.f32 	%f41, [%rd37];
	fma.rn.f32 	%f42, %f40, %f41, %f66;
	cvt.u64.u32 	%rd38, %r3;
	cvt.u64.u32 	%rd39, %r38;
	add.s64 	%rd40, %rd39, %rd38;
	shl.b64 	%rd41, %rd40, 2;
	add.s64 	%rd42, %rd2, %rd41;
	ld.global.f32 	%f43, [%rd42+4];
	mul.wide.s32 	%rd43, %r18, 4;
	add.s64 	%rd44, %rd37, %rd43;
	ld.global.f32 	%f44, [%rd44];
	fma.rn.f32 	%f45, %f43, %f44, %f42;
	ld.global.f32 	%f46, [%rd42+8];
	add.s64 	%rd45, %rd44, %rd43;
	ld.global.f32 	%f47, [%rd45];
	fma.rn.f32 	%f48, %f46, %f47, %f45;
	ld.global.f32 	%f49, [%rd42+12];
	add.s64 	%rd46, %rd45, %rd43;
	ld.global.f32 	%f50, [%rd46];
	fma.rn.f32 	%f66, %f49, %f50, %f48;
	add.s32 	%r38, %r38, 4;
$L__BB0_7:
	setp.eq.s32 	%p6, %r13, 0;
	@%p6 bra 	$L__BB0_12;
	setp.eq.s32 	%p7, %r13, 1;
	@%p7 bra 	$L__BB0_10;
	add.s32 	%r29, %r38, %r3;
	mul.wide.u32 	%rd47, %r29, 4;
	add.s64 	%rd48, %rd2, %rd47;
	ld.global.f32 	%f52, [%rd48];
	mad.lo.s32 	%r30, %r38, %r18, %r2;
	mul.wide.s32 	%rd49, %r30, 4;
	add.s64 	%rd50, %rd1, %rd49;
	ld.global.f32 	%f53, [%rd50];
	fma.rn.f32 	%f54, %f52, %f53, %f66;
	cvt.u64.u32 	%rd51, %r3;
	cvt.u64.u32 	%rd52, %r38;
	add.s64 	%rd53, %rd52, %rd51;
	shl.b64 	%rd54, %rd53, 2;
	add.s64 	%rd55, %rd2, %rd54;
	ld.global.f32 	%f55, [%rd55+4];
	mul.wide.s32 	%rd56, %r18, 4;
	add.s64 	%rd57, %rd50, %rd56;
	ld.global.f32 	%f56, [%rd57];
	fma.rn.f32 	%f66, %f55, %f56, %f54;
	add.s32 	%r38, %r38, 2;
$L__BB0_10:
	and.b32  	%r31, %r18, 1;
	setp.eq.b32 	%p8, %r31, 1;
	not.pred 	%p9, %p8;
	@%p9 bra 	$L__BB0_12;
	add.s32 	%r32, %r38, %r3;
	mul.wide.u32 	%rd58, %r32, 4;
	add.s64 	%rd59, %rd2, %rd58;
	ld.global.f32 	%f57, [%rd59];
	mad.lo.s32 	%r33, %r38, %r18, %r2;
	mul.wide.s32 	%rd60, %r33, 4;
	add.s64 	%rd61, %rd1, %rd60;
	ld.global.f32 	%f58, [%rd61];
	fma.rn.f32 	%f66, %f57, %f58, %f66;
$L__BB0_12:
	ld.param.u64 	%rd65, [_Z12matmul_naivePKfS0_Pfi_param_2];
	add.s32 	%r34, %r3, %r2;
	cvta.to.global.u64 	%rd62, %rd65;
	mul.wide.s32 	%rd63, %r34, 4;
	add.s64 	%rd64, %rd62, %rd63;
	st.global.f32 	[%rd64], %f66;
$L__BB0_13:
	ret;

}
	// .globl	_Z12matmul_tiledPKfS0_Pfi
.visible .entry _Z12matmul_tiledPKfS0_Pfi(
	.param .u64 .ptr .align 1 _Z12matmul_tiledPKfS0_Pfi_param_0,
	.param .u64 .ptr .align 1 _Z12matmul_tiledPKfS0_Pfi_param_1,
	.param .u64 .ptr .align 1 _Z12matmul_tiledPKfS0_Pfi_param_2,
	.param .u32 _Z12matmul_tiledPKfS0_Pfi_param_3
)
{
	.reg .pred 	%p<8>;
	.reg .b32 	%r<43>;
	.reg .b32 	%f<111>;
	.reg .b64 	%rd<13>;
	// demoted variable
	.shared .align 4 .b8 _ZZ12matmul_tiledPKfS0_PfiE2As[4096];
	// demoted variable
	.shared .align 4 .b8 _ZZ12matmul_tiledPKfS0_PfiE2Bs[4096];
	ld.param.u64 	%rd4, [_Z12matmul_tiledPKfS0_Pfi_param_0];
	ld.param.u64 	%rd5, [_Z12matmul_tiledPKfS0_Pfi_param_1];
	ld.param.u64 	%rd6, [_Z12matmul_tiledPKfS0_Pfi_param_2];
	ld.param.u32 	%r24, [_Z12matmul_tiledPKfS0_Pfi_param_3];
	mov.u32 	%r25, %ctaid.y;
	shl.b32 	%r26, %r25, 5;
	mov.u32 	%r40, %tid.y;
	add.s32 	%r2, %r26, %r40;
	mov.u32 	%r27, %ctaid.x;
	shl.b32 	%r3, %r27, 5;
	mov.u32 	%r38, %tid.x;
	add.s32 	%r5, %r3, %r38;
	setp.lt.s32 	%p1, %r24, 1;
	mov.f32 	%f110, 0f00000000;
	@%p1 bra 	$L__BB1_7;
	add.s32 	%r28, %r24, 31;
	shr.u32 	%r29, %r28, 5;
	shl.b32 	%r30, %r40, 7;
	mov.u32 	%r31, _ZZ12matmul_tiledPKfS0_PfiE2As;
	add.s32 	%r6, %r31, %r30;
	shl.b32 	%r32, %r38, 2;
	add.s32 	%r7, %r6, %r32;
	mov.u32 	%r33, _ZZ12matmul_tiledPKfS0_PfiE2Bs;
	add.s32 	%r9, %r33, %r32;
	add.s32 	%r8, %r9, %r30;
	neg.s32 	%r42, %r29;
	mad.lo.s32 	%r34, %r40, %r24, %r38;
	add.s32 	%r41, %r34, %r3;
	shl.b32 	%r12, %r24, 5;
	mad.lo.s32 	%r39, %r24, %r2, %r38;
	cvta.to.global.u64 	%rd1, %rd4;
	cvta.to.global.u64 	%rd2, %rd5;
	mov.f32 	%f110, 0f00000000;
$L__BB1_2:
	setp.ge.u32 	%p2, %r2, %r24;
	mul.wide.s32 	%rd7, %r39, 4;
	add.s64 	%rd3, %rd1, %rd7;
	setp.ge.s32 	%p3, %r38, %r24;
	mov.f32 	%f108, 0f00000000;
	or.pred  	%p4, %p2, %p3;
	@%p4 bra 	$L__BB1_4;
	ld.global.f32 	%f108, [%rd3];
$L__BB1_4:
	st.shared.f32 	[%r7], %f108;
	mov.f32 	%f109, 0f00000000;
	max.s32 	%r35, %r5, %r40;
	setp.ge.s32 	%p5, %r35, %r24;
	@%p5 bra 	$L__BB1_6;
	mul.wide.s32 	%rd8, %r41, 4;
	add.s64 	%rd9, %rd2, %rd8;
	ld.global.f32 	%f109, [%rd9];
$L__BB1_6:
	st.shared.f32 	[%r8], %f109;
	bar.sync 	0;
	ld.shared.f32 	%f12, [%r6];
	ld.shared.f32 	%f13, [%r9];
	fma.rn.f32 	%f14, %f12, %f13, %f110;
	ld.shared.f32 	%f15, [%r6+4];
	ld.shared.f32 	%f16, [%r9+128];
	fma.rn.f32 	%f17, %f15, %f16, %f14;
	ld.shared.f32 	%f18, [%r6+8];
	ld.shared.f32 	%f19, [%r9+256];
	fma.rn.f32 	%f20, %f18, %f19, %f17;
	ld.shared.f32 	%f21, [%r6+12];
	ld.shared.f32 	%f22, [%r9+384];
	fma.rn.f32 	%f23, %f21, %f22, %f20;
	ld.shared.f32 	%f24, [%r6+16];
	ld.shared.f32 	%f25, [%r9+512];
	fma.rn.f32 	%f26, %f24, %f25, %f23;
	ld.shared.f32 	%f27, [%r6+20];
	ld.shared.f32 	%f28, [%r9+640];
	fma.rn.f32 	%f29, %f27, %f28, %f26;
	ld.shared.f32 	%f30, [%r6+24];
	ld.shared.f32 	%f31, [%r9+768];
	fma.rn.f32 	%f32, %f30, %f31, %f29;
	ld.shared.f32 	%f33, [%r6+28];
	ld.shared.f32 	%f34, [%r9+896];
	fma.rn.f32 	%f35, %f33, %f34, %f32;
	ld.shared.f32 	%f36, [%r6+32];
	ld.shared.f32 	%f37, [%r9+1024];
	fma.rn.f32 	%f38, %f36, %f37, %f35;
	ld.shared.f32 	%f39, [%r6+36];
	ld.shared.f32 	%f40, [%r9+1152];
	fma.rn.f32 	%f41, %f39, %f40, %f38;
	ld.shared.f32 	%f42, [%r6+40];
	ld.shared.f32 	%f43, [%r9+1280];
	fma.rn.f32 	%f44, %f42, %f43, %f41;
	ld.shared.f32 	%f45, [%r6+44];
	ld.shared.f32 	%f46, [%r9+1408];
	fma.rn.f32 	%f47, %f45, %f46, %f44;
	ld.shared.f32 	%f48, [%r6+48];
	ld.shared.f32 	%f49, [%r9+1536];
	fma.rn.f32 	%f50, %f48, %f49, %f47;
	ld.shared.f32 	%f51, [%r6+52];
	ld.shared.f32 	%f52, [%r9+1664];
	fma.rn.f32 	%f53, %f51, %f52, %f50;
	ld.shared.f32 	%f54, [%r6+56];
	ld.shared.f32 	%f55, [%r9+1792];
	fma.rn.f32 	%f56, %f54, %f55, %f53;
	ld.shared.f32 	%f57, [%r6+60];
	ld.shared.f32 	%f58, [%r9+1920];
	fma.rn.f32 	%f59, %f57, %f58, %f56;
	ld.shared.f32 	%f60, [%r6+64];
	ld.shared.f32 	%f61, [%r9+2048];
	fma.rn.f32 	%f62, %f60, %f61, %f59;
	ld.shared.f32 	%f63, [%r6+68];
	ld.shared.f32 	%f64, [%r9+2176];
	fma.rn.f32 	%f65, %f63, %f64, %f62;
	ld.shared.f32 	%f66, [%r6+72];
	ld.shared.f32 	%f67, [%r9+2304];
	fma.rn.f32 	%f68, %f66, %f67, %f65;
	ld.shared.f32 	%f69, [%r6+76];
	ld.shared.f32 	%f70, [%r9+2432];
	fma.rn.f32 	%f71, %f69, %f70, %f68;
	ld.shared.f32 	%f72, [%r6+80];
	ld.shared.f32 	%f73, [%r9+2560];
	fma.rn.f32 	%f74, %f72, %f73, %f71;
	ld.shared.f32 	%f75, [%r6+84];
	ld.shared.f32 	%f76, [%r9+2688];
	fma.rn.f32 	%f77, %f75, %f76, %f74;
	ld.shared.f32 	%f78, [%r6+88];
	ld.shared.f32 	%f79, [%r9+2816];
	fma.rn.f32 	%f80, %f78, %f79, %f77;
	ld.shared.f32 	%f81, [%r6+92];
	ld.shared.f32 	%f82, [%r9+2944];
	fma.rn.f32 	%f83, %f81, %f82, %f80;
	ld.shared.f32 	%f84, [%r6+96];
	ld.shared.f32 	%f85, [%r9+3072];
	fma.rn.f32 	%f86, %f84, %f85, %f83;
	ld.shared.f32 	%f87, [%r6+100];
	ld.shared.f32 	%f88, [%r9+3200];
	fma.rn.f32 	%f89, %f87, %f88, %f86;
	ld.shared.f32 	%f90, [%r6+104];
	ld.shared.f32 	%f91, [%r9+3328];
	fma.rn.f32 	%f92, %f90, %f91, %f89;
	ld.shared.f32 	%f93, [%r6+108];
	ld.shared.f32 	%f94, [%r9+3456];
	fma.rn.f32 	%f95, %f93, %f94, %f92;
	ld.shared.f32 	%f96, [%r6+112];
	ld.shared.f32 	%f97, [%r9+3584];
	fma.rn.f32 	%f98, %f96, %f97, %f95;
	ld.shared.f32 	%f99, [%r6+116];
	ld.shared.f32 	%f100, [%r9+3712];
	fma.rn.f32 	%f101, %f99, %f100, %f98;
	ld.shared.f32 	%f102, [%r6+120];
	ld.shared.f32 	%f103, [%r9+3840];
	fma.rn.f32 	%f104, %f102, %f103, %f101;
	ld.shared.f32 	%f105, [%r6+124];
	ld.shared.f32 	%f106, [%r9+3968];
	fma.rn.f32 	%f110, %f105, %f106, %f104;
	bar.sync 	0;
	add.s32 	%r42, %r42, 1;
	setp.ne.s32 	%p6, %r42, 0;
	add.s32 	%r41, %r41, %r12;
	add.s32 	%r40, %r40, 32;
	add.s32 	%r39, %r39, 32;
	add.s32 	%r38, %r38, 32;
	@%p6 bra 	$L__BB1_2;
$L__BB1_7:
	max.s32 	%r36, %r2, %r5;
	setp.ge.s32 	%p7, %r36, %r24;
	@%p7 bra 	$L__BB1_9;
	mad.lo.s32 	%r37, %r24, %r2, %r5;
	cvta.to.global.u64 	%rd10, %rd6;
	mul.wide.s32 	%rd11, %r37, 4;
	add.s64 	%rd12, %rd10, %rd11;
	st.global.f32 	[%rd12], %f110;
$L__BB1_9:
	ret;

}
	// .globl	_Z21matmul_register_tiledPKfS0_Pfi
.visible .entry _Z21matmul_register_tiledPKfS0_Pfi(
	.param .u64 .ptr .align 1 _Z21matmul_register_tiledPKfS0_Pfi_param_0,
	.param .u64 .ptr .align 1 _Z21matmul_register_tiledPKfS0_Pfi_param_1,
	.param .u64 .ptr .align 1 _Z21matmul_register_tiledPKfS0_Pfi_param_2,
	.param .u32 _Z21matmul_register_tiledPKfS0_Pfi_param_3
)
{
	.reg .pred 	%p<100>;
	.reg .b32 	%r<672>;
	.reg .b32 	%f<489>;
	.reg .b64 	%rd<148>;
	// demoted variable
	.shared .align 4 .b8 _ZZ21matmul_register_tiledPKfS0_PfiE2As[4096];
	// demoted variable
	.shared .align 4 .b8 _ZZ21matmul_register_tiledPKfS0_PfiE2Bs[4096];
	ld.param.u32 	%r37, [_Z21matmul_register_tiledPKfS0_Pfi_param_3];
	mov.u32 	%r38, %ctaid.y;
	shl.b32 	%r39, %r38, 5;
	mov.u32 	%r40, %tid.y;
	shl.b32 	%r41, %r40, 3;
	add.s32 	%r1, %r39, %r41;
	setp.lt.s32 	%p1, %r37, 1;
	mov.f32 	%f361, 0f00000000;
	mov.f32 	%f362, %f361;
	mov.f32 	%f363, %f361;
	mov.f32 	%f364, %f361;
	mov.f32 	%f365, %f361;
	mov.f32 	%f366, %f361;
	mov.f32 	%f367, %f361;
	mov.f32 	%f368, %f361;
	mov.f32 	%f369, %f361;
	mov.f32 	%f370, %f361;
	mov.f32 	%f371, %f361;
	mov.f32 	%f372, %f361;
	mov.f32 	%f373, %f361;
	mov.f32 	%f374, %f361;
	mov.f32 	%f375, %f361;
	mov.f32 	%f376, %f361;
	mov.f32 	%f377, %f361;
	mov.f32 	%f378, %f361;
	mov.f32 	%f379, %f361;
	mov.f32 	%f380, %f361;
	mov.f32 	%f381, %f361;
	mov.f32 	%f382, %f361;
	mov.f32 	%f383, %f361;
	mov.f32 	%f384, %f361;
	mov.f32 	%f385, %f361;
	mov.f32 	%f386, %f361;
	mov.f32 	%f387, %f361;
	mov.f32 	%f388, %f361;
	mov.f32 	%f389, %f361;
	mov.f32 	%f390, %f361;
	mov.f32 	%f391, %f361;
	mov.f32 	%f392, %f361;
	mov.f32 	%f393, %f361;
	mov.f32 	%f394, %f361;
	mov.f32 	%f395, %f361;
	mov.f32 	%f396, %f361;
	mov.f32 	%f397, %f361;
	mov.f32 	%f398, %f361;
	mov.f32 	%f399, %f361;
	mov.f32 	%f400, %f361;
	mov.f32 	%f401, %f361;
	mov.f32 	%f402, %f361;
	mov.f32 	%f403, %f361;
	mov.f32 	%f404, %f361;
	mov.f32 	%f405, %f361;
	mov.f32 	%f406, %f361;
	mov.f32 	%f407, %f361;
	mov.f32 	%f408, %f361;
	mov.f32 	%f409, %f361;
	mov.f32 	%f410, %f361;
	mov.f32 	%f411, %f361;
	mov.f32 	%f412, %f361;
	mov.f32 	%f413, %f361;
	mov.f32 	%f414, %f361;
	mov.f32 	%f415, %f361;
	mov.f32 	%f416, %f361;
	mov.f32 	%f417, %f361;
	mov.f32 	%f418, %f361;
	mov.f32 	%f419, %f361;
	mov.f32 	%f420, %f361;
	mov.f32 	%f421, %f361;
	mov.f32 	%f422, %f361;
	mov.f32 	%f423, %f361;
	mov.f32 	%f424, %f361;
	@%p1 bra 	$L__BB2_51;
	mad.lo.s32 	%r43, %r1, %r37, %r37;
	add.s32 	%r44, %r43, %r37;
	add.s32 	%r45, %r44, %r37;
	add.s32 	%r2, %r45, %r37;
	mov.b32 	%r669, 0;
	mov.f32 	%f361, 0f00000000;
	mov.u32 	%r52, %tid.x;
	or.b32  	%r73, %r1, 1;
$L__BB2_2:
	setp.ge.u32 	%p2, %r1, %r37;
	shl.b32 	%r51, %r669, 5;
	add.s32 	%r53, %r51, %r52;
	setp.ge.s32 	%p3, %r53, %r37;
	mov.f32 	%f359, 0f00000000;
	or.pred  	%p4, %p2, %p3;
	@%p4 bra 	$L__BB2_4;
	ld.param.u64 	%rd127, [_Z21matmul_register_tiledPKfS0_Pfi_param_0];
	mad.lo.s32 	%r63, %r1, %r37, %r53;
	cvta.to.global.u64 	%rd14, %rd127;
	mul.wide.s32 	%rd15, %r63, 4;
	add.s64 	%rd16, %rd14, %rd15;
	ld.global.f32 	%f359, [%rd16];
$L__BB2_4:
	setp.lt.s32 	%p5, %r53, %r37;
	setp.lt.u32 	%p6, %r73, %r37;
	shl.b32 	%r74, %r52, 2;
	mov.u32 	%r75, _ZZ21matmul_register_tiledPKfS0_PfiE2As;
	add.s32 	%r76, %r75, %r74;
	shl.b32 	%r77, %r40, 10;
	add.s32 	%r78, %r76, %r77;
	st.shared.f32 	[%r78], %f359;
	and.pred  	%p7, %p6, %p5;
	@%p7 bra 	$L__BB2_6;
	mov.u32 	%r79, %tid.x;
	shl.b32 	%r80, %r79, 2;
	add.s32 	%r82, %r75, %r80;
	mov.u32 	%r83, %tid.y;
	shl.b32 	%r84, %r83, 10;
	add.s32 	%r85, %r82, %r84;
	mov.b32 	%r86, 0;
	st.shared.u32 	[%r85+128], %r86;
	bra.uni 	$L__BB2_7;
$L__BB2_6:
	ld.param.u64 	%rd128, [_Z21matmul_register_tiledPKfS0_Pfi_param_0];
	mov.u32 	%r87, %ctaid.y;
	shl.b32 	%r88, %r87, 5;
	mov.u32 	%r89, %tid.y;
	shl.b32 	%r90, %r89, 3;
	add.s32 	%r91, %r88, %r90;
	mad.lo.s32 	%r92, %r91, %r37, %r37;
	mov.u32 	%r94, %tid.x;
	add.s32 	%r95, %r51, %r94;
	add.s32 	%r96, %r92, %r95;
	cvta.to.global.u64 	%rd17, %rd128;
	mul.wide.s32 	%rd18, %r96, 4;
	add.s64 	%rd19, %rd17, %rd18;
	ld.global.f32 	%f264, [%rd19];
	shl.b32 	%r97, %r94, 2;
	mov.u32 	%r98, _ZZ21matmul_register_tiledPKfS0_PfiE2As;
	add.s32 	%r99, %r98, %r97;
	shl.b32 	%r100, %r89, 10;
	add.s32 	%r101, %r99, %r100;
	st.shared.f32 	[%r101+128], %f264;
$L__BB2_7:
	mov.u32 	%r103, %tid.x;
	add.s32 	%r104, %r51, %r103;
	setp.lt.s32 	%p8, %r104, %r37;
	mov.u32 	%r106, %ctaid.y;
	shl.b32 	%r107, %r106, 5;
	mov.u32 	%r108, %tid.y;
	shl.b32 	%r109, %r108, 3;
	add.s32 	%r110, %r107, %r109;
	or.b32  	%r111, %r110, 2;
	setp.lt.u32 	%p9, %r111, %r37;
	and.pred  	%p10, %p9, %p8;
	@%p10 bra 	$L__BB2_9;
	shl.b32 	%r113, %r103, 2;
	mov.u32 	%r114, _ZZ21matmul_register_tiledPKfS0_PfiE2As;
	add.s32 	%r115, %r114, %r113;
	shl.b32 	%r117, %r108, 10;
	add.s32 	%r118, %r115, %r117;
	mov.b32 	%r119, 0;
	st.shared.u32 	[%r118+256], %r119;
	bra.uni 	$L__BB2_10;
$L__BB2_9:
	ld.param.u64 	%rd129, [_Z21matmul_register_tiledPKfS0_Pfi_param_0];
	mov.u32 	%r120, %ctaid.y;
	shl.b32 	%r121, %r120, 5;
	mov.u32 	%r122, %tid.y;
	shl.b32 	%r123, %r122, 3;
	add.s32 	%r124, %r121, %r123;
	mad.lo.s32 	%r125, %r124, %r37, %r37;
	add.s32 	%r126, %r125, %r37;
	mov.u32 	%r128, %tid.x;
	add.s32 	%r129, %r51, %r128;
	add.s32 	%r130, %r126, %r129;
	cvta.to.global.u64 	%rd20, %rd129;
	mul.wide.s32 	%rd21, %r130, 4;
	add.s64 	%rd22, %rd20, %rd21;
	ld.global.f32 	%f265, [%rd22];
	shl.b32 	%r131, %r128, 2;
	mov.u32 	%r132, _ZZ21matmul_register_tiledPKfS0_PfiE2As;
	add.s32 	%r133, %r132, %r131;
	shl.b32 	%r134, %r122, 10;
	add.s32 	%r135, %r133, %r134;
	st.shared.f32 	[%r135+256], %f265;
$L__BB2_10:
	mov.u32 	%r137, %tid.x;
	add.s32 	%r138, %r51, %r137;
	setp.lt.s32 	%p11, %r138, %r37;
	mov.u32 	%r140, %ctaid.y;
	shl.b32 	%r141, %r140, 5;
	mov.u32 	%r142, %tid.y;
	shl.b32 	%r143, %r142, 3;
	add.s32 	%r144, %r141, %r143;
	or.b32  	%r145, %r144, 3;
	setp.lt.u32 	%p12, %r145, %r37;
	and.pred  	%p13, %p12, %p11;
	@%p13 bra 	$L__BB2_12;
	shl.b32 	%r147, %r137, 2;
	mov.u32 	%r148, _ZZ21matmul_register_tiledPKfS0_PfiE2As;
	add.s32 	%r149, %r148, %r147;
	shl.b32 	%r151, %r142, 10;
	add.s32 	%r152, %r149, %r151;
	mov.b32 	%r153, 0;
	st.shared.u32 	[%r152+384], %r153;
	bra.uni 	$L__BB2_13;
$L__BB2_12:
	ld.param.u64 	%rd130, [_Z21matmul_register_tiledPKfS0_Pfi_param_0];
	mov.u32 	%r154, %ctaid.y;
	shl.b32 	%r155, %r154, 5;
	mov.u32 	%r156, %tid.y;
	shl.b32 	%r157, %r156, 3;
	add.s32 	%r158, %r155, %r157;
	mad.lo.s32 	%r159, %r158, %r37, %r37;
	add.s32 	%r160, %r159, %r37;
	add.s32 	%r161, %r160, %r37;
	mov.u32 	%r163, %tid.x;
	add.s32 	%r164, %r51, %r163;
	add.s32 	%r165, %r161, %r164;
	cvta.to.global.u64 	%rd23, %rd130;
	mul.wide.s32 	%rd24, %r165, 4;
	add.s64 	%rd25, %rd23, %rd24;
	ld.global.f32 	%f266, [%rd25];
	shl.b32 	%r166, %r163, 2;
	mov.u32 	%r167, _ZZ21matmul_register_tiledPKfS0_PfiE2As;
	add.s32 	%r168, %r167, %r166;
	shl.b32 	%r169, %r156, 10;
	add.s32 	%r170, %r168, %r169;
	st.shared.f32 	[%r170+384], %f266;
$L__BB2_13:
	mov.u32 	%r172, %tid.x;
	add.s32 	%r173, %r51, %r172;
	setp.lt.s32 	%p14, %r173, %r37;
	mov.u32 	%r175, %ctaid.y;
	shl.b32 	%r176, %r175, 5;
	mov.u32 	%r177, %tid.y;
	shl.b32 	%r178, %r177, 3;
	add.s32 	%r179, %r176, %r178;
	or.b32  	%r180, %r179, 4;
	setp.lt.u32 	%p15, %r180, %r37;
	and.pred  	%p16, %p15, %p14;
	@%p16 bra 	$L__BB2_15;
	shl.b32 	%r182, %r172, 2;
	mov.u32 	%r183, _ZZ21matmul_register_tiledPKfS0_PfiE2As;
	add.s32 	%r184, %r183, %r182;
	shl.b32 	%r186, %r177, 10;
	add.s32 	%r187, %r184, %r186;
	mov.b32 	%r188, 0;
	st.shared.u32 	[%r187+512], %r188;
	bra.uni 	$L__BB2_16;
$L__BB2_15:
	ld.param.u64 	%rd131, [_Z21matmul_register_tiledPKfS0_Pfi_param_0];
	mov.u32 	%r190, %tid.x;
	add.s32 	%r191, %r51, %r190;
	add.s32 	%r192, %r2, %r191;
	cvta.to.global.u64 	%rd26, %rd131;
	mul.wide.s32 	%rd27, %r192, 4;
	add.s64 	%rd28, %rd26, %rd27;
	ld.global.f32 	%f267, [%rd28];
	shl.b32 	%r193, %r190, 2;
	mov.u32 	%r194, _ZZ21matmul_register_tiledPKfS0_PfiE2As;
	add.s32 	%r195, %r194, %r193;
	mov.u32 	%r196, %tid.y;
	shl.b32 	%r197, %r196, 10;
	add.s32 	%r198, %r195, %r197;
	st.shared.f32 	[%r198+512], %f267;
$L__BB2_16:
	add.s32 	%r201, %r51, %r172;
	setp.lt.s32 	%p17, %r201, %r37;
	mov.u32 	%r203, %ctaid.y;
	shl.b32 	%r204, %r203, 5;
	mov.u32 	%r205, %tid.y;
	shl.b32 	%r206, %r205, 3;
	add.s32 	%r207, %r204, %r206;
	or.b32  	%r208, %r207, 5;
	setp.lt.u32 	%p18, %r208, %r37;
	and.pred  	%p19, %p18, %p17;
	@%p19 bra 	$L__BB2_18;
	shl.b32 	%r210, %r172, 2;
	mov.u32 	%r211, _ZZ21matmul_register_tiledPKfS0_PfiE2As;
	add.s32 	%r212, %r211, %r210;
	shl.b32 	%r214, %r205, 10;
	add.s32 	%r215, %r212, %r214;
	mov.b32 	%r216, 0;
	st.shared.u32 	[%r215+640], %r216;
	bra.uni 	$L__BB2_19;
$L__BB2_18:
	ld.param.u64 	%rd132, [_Z21matmul_register_tiledPKfS0_Pfi_param_0];
	add.s32 	%r217, %r2, %r37;
	mov.u32 	%r219, %tid.x;
	add.s32 	%r220, %r51, %r219;
	add.s32 	%r221, %r217, %r220;
	cvta.to.global.u64 	%rd29, %rd132;
	mul.wide.s32 	%rd30, %r221, 4;
	add.s64 	%rd31, %rd29, %rd30;
	ld.global.f32 	%f268, [%rd31];
	shl.b32 	%r222, %r219, 2;
	mov.u32 	%r223, _ZZ21matmul_register_tiledPKfS0_PfiE2As;
	add.s32 	%r224, %r223, %r222;
	mov.u32 	%r225, %tid.y;
	shl.b32 	%r226, %r225, 10;
	add.s32 	%r227, %r224, %r226;
	st.shared.f32 	[%r227+640], %f268;
$L__BB2_19:
	mov.u32 	%r229, %tid.x;
	add.s32 	%r230, %r51, %r229;
	setp.lt.s32 	%p20, %r230, %r37;
	mov.u32 	%r234, %tid.y;
	shl.b32 	%r235, %r234, 3;
	add.s32 	%r236, %r204, %r235;
	or.b32  	%r237, %r236, 6;
	setp.lt.u32 	%p21, %r237, %r37;
	and.pred  	%p22, %p21, %p20;
	@%p22 bra 	$L__BB2_21;
	shl.b32 	%r239, %r229, 2;
	mov.u32 	%r240, _ZZ21matmul_register_tiledPKfS0_PfiE2As;
	add.s32 	%r241, %r240, %r239;
	shl.b32 	%r243, %r234, 10;
	add.s32 	%r244, %r241, %r243;
	mov.b32 	%r245, 0;
	st.shared.u32 	[%r244+768], %r245;
	bra.uni 	$L__BB2_22;
$L__BB2_21:
	ld.param.u64 	%rd133, [_Z21matmul_register_tiledPKfS0_Pfi_param_0];
	add.s32 	%r246, %r2, %r37;
	add.s32 	%r247, %r246, %r37;
	mov.u32 	%r249, %tid.x;
	add.s32 	%r250, %r51, %r249;
	add.s32 	%r251, %r247, %r250;
	cvta.to.global.u64 	%rd32, %rd133;
	mul.wide.s32 	%rd33, %r251, 4;
	add.s64 	%rd34, %rd32, %rd33;
	ld.global.f32 	%f269, [%rd34];
	shl.b32 	%r252, %r249, 2;
	mov.u32 	%r253, _ZZ21matmul_register_tiledPKfS0_PfiE2As;
	add.s32 	%r254, %r253, %r252;
	mov.u32 	%r255, %tid.y;
	shl.b32 	%r256, %r255, 10;
	add.s32 	%r257, %r254, %r256;
	st.shared.f32 	[%r257+768], %f269;
$L__BB2_22:
	add.s32 	%r260, %r51, %r229;
	setp.lt.s32 	%p23, %r260, %r37;
	mov.u32 	%r262, %ctaid.y;
	shl.b32 	%r263, %r262, 5;
	mov.u32 	%r264, %tid.y;
	shl.b32 	%r265, %r264, 3;
	add.s32 	%r266, %r263, %r265;
	or.b32  	%r267, %r266, 7;
	setp.lt.u32 	%p24, %r267, %r37;
	and.pred  	%p25, %p24, %p23;
	@%p25 bra 	$L__BB2_24;
	shl.b32 	%r269, %r229, 2;
	mov.u32 	%r270, _ZZ21matmul_register_tiledPKfS0_PfiE2As;
	add.s32 	%r271, %r270, %r269;
	shl.b32 	%r273, %r264, 10;
	add.s32 	%r274, %r271, %r273;
	mov.b32 	%r275, 0;
	st.shared.u32 	[%r274+896], %r275;
	bra.uni 	$L__BB2_25;
$L__BB2_24:
	ld.param.u64 	%rd134, [_Z21matmul_register_tiledPKfS0_Pfi_param_0];
	add.s32 	%r276, %r2, %r37;
	add.s32 	%r277, %r276, %r37;
	add.s32 	%r278, %r277, %r37;
	shl.b32 	%r279, %r669, 5;
	add.s32 	%r281, %r279, %r229;
	add.s32 	%r282, %r278, %r281;
	cvta.to.global.u64 	%rd35, %rd134;
	mul.wide.s32 	%rd36, %r282, 4;
	add.s64 	%rd37, %rd35, %rd36;
	ld.global.f32 	%f270, [%rd37];
	shl.b32 	%r283, %r229, 2;
	mov.u32 	%r284, _ZZ21matmul_register_tiledPKfS0_PfiE2As;
	add.s32 	%r285, %r284, %r283;
	mov.u32 	%r286, %tid.y;
	shl.b32 	%r287, %r286, 10;
	add.s32 	%r288, %r285, %r287;
	st.shared.f32 	[%r288+896], %f270;
$L__BB2_25:
	mov.u32 	%r289, %ctaid.x;
	shl.b32 	%r290, %r289, 5;
	shl.b32 	%r292, %r229, 3;
	add.s32 	%r293, %r290, %r292;
	shl.b32 	%r294, %r669, 5;
	add.s32 	%r296, %r294, %r264;
	max.s32 	%r297, %r296, %r293;
	setp.ge.s32 	%p26, %r297, %r37;
	mov.f32 	%f360, 0f00000000;
	@%p26 bra 	$L__BB2_27;
	ld.param.u64 	%rd135, [_Z21matmul_register_tiledPKfS0_Pfi_param_1];
	mov.u32 	%r299, %tid.y;
	add.s32 	%r300, %r294, %r299;
	mad.lo.s32 	%r301, %r300, %r37, %r293;
	cvta.to.global.u64 	%rd38, %rd135;
	mul.wide.s32 	%rd39, %r301, 4;
	add.s64 	%rd40, %rd38, %rd39;
	ld.global.f32 	%f360, [%rd40];
$L__BB2_27:
	mov.u32 	%r303, %tid.y;
	add.s32 	%r304, %r294, %r303;
	mov.u32 	%r305, %ctaid.x;
	shl.b32 	%r306, %r305, 5;
	mov.u32 	%r307, %tid.x;
	shl.b32 	%r308, %r307, 3;
	add.s32 	%r309, %r306, %r308;
	add.s32 	%r310, %r309, 1;
	shl.b32 	%r311, %r303, 7;
	mov.u32 	%r312, _ZZ21matmul_register_tiledPKfS0_PfiE2Bs;
	add.s32 	%r313, %r312, %r311;
	shl.b32 	%r314, %r307, 5;
	add.s32 	%r315, %r313, %r314;
	st.shared.f32 	[%r315], %f360;
	max.s32 	%r316, %r304, %r310;
	setp.lt.s32 	%p27, %r316, %r37;
	@%p27 bra 	$L__BB2_29;
	mov.b32 	%r324, 0;
	st.shared.u32 	[%r315+4], %r324;
	bra.uni 	$L__BB2_30;
$L__BB2_29:
	ld.param.u64 	%rd136, [_Z21matmul_register_tiledPKfS0_Pfi_param_1];
	cvta.to.global.u64 	%rd41, %rd136;
	cvt.s64.s32 	%rd42, %r309;
	shl.b32 	%r325, %r669, 5;
	mov.u32 	%r326, %tid.y;
	add.s32 	%r327, %r325, %r326;
	mul.lo.s32 	%r328, %r327, %r37;
	cvt.s64.s32 	%rd43, %r328;
	add.s64 	%rd44, %rd42, %rd43;
	shl.b64 	%rd45, %rd44, 2;
	add.s64 	%rd46, %rd41, %rd45;
	ld.global.f32 	%f272, [%rd46+4];
	shl.b32 	%r329, %r326, 7;
	mov.u32 	%r330, _ZZ21matmul_register_tiledPKfS0_PfiE2Bs;
	add.s32 	%r331, %r330, %r329;
	mov.u32 	%r332, %tid.x;
	shl.b32 	%r333, %r332, 5;
	add.s32 	%r334, %r331, %r333;
	st.shared.f32 	[%r334+4], %f272;
$L__BB2_30:
	shl.b32 	%r335, %r669, 5;
	mov.u32 	%r336, %tid.y;
	add.s32 	%r337, %r335, %r336;
	add.s32 	%r338, %r309, 2;
	max.s32 	%r339, %r337, %r338;
	setp.lt.s32 	%p28, %r339, %r37;
	@%p28 bra 	$L__BB2_32;
	shl.b32 	%r341, %r336, 7;
	mov.u32 	%r342, _ZZ21matmul_register_tiledPKfS0_PfiE2Bs;
	add.s32 	%r343, %r342, %r341;
	mov.u32 	%r344, %tid.x;
	shl.b32 	%r345, %r344, 5;
	add.s32 	%r346, %r343, %r345;
	mov.b32 	%r347, 0;
	st.shared.u32 	[%r346+8], %r347;
	bra.uni 	$L__BB2_33;
$L__BB2_32:
	ld.param.u64 	%rd137, [_Z21matmul_register_tiledPKfS0_Pfi_param_1];
	cvta.to.global.u64 	%rd47, %rd137;
	cvt.s64.s32 	%rd48, %r309;
	shl.b32 	%r348, %r669, 5;
	mov.u32 	%r349, %tid.y;
	add.s32 	%r350, %r348, %r349;
	mul.lo.s32 	%r351, %r350, %r37;
	cvt.s64.s32 	%rd49, %r351;
	add.s64 	%rd50, %rd48, %rd49;
	shl.b64 	%rd51, %rd50, 2;
	add.s64 	%rd52, %rd47, %rd51;
	ld.global.f32 	%f273, [%rd52+8];
	shl.b32 	%r352, %r349, 7;
	mov.u32 	%r353, _ZZ21matmul_register_tiledPKfS0_PfiE2Bs;
	add.s32 	%r354, %r353, %r352;
	mov.u32 	%r355, %tid.x;
	shl.b32 	%r356, %r355, 5;
	add.s32 	%r357, %r354, %r356;
	st.shared.f32 	[%r357+8], %f273;
$L__BB2_33:
	shl.b32 	%r358, %r669, 5;
	mov.u32 	%r359, %tid.y;
	add.s32 	%r360, %r358, %r359;
	add.s32 	%r361, %r309, 3;
	max.s32 	%r362, %r360, %r361;
	setp.lt.s32 	%p29, %r362, %r37;
	@%p29 bra 	$L__BB2_35;
	shl.b32 	%r364, %r359, 7;
	mov.u32 	%r365, _ZZ21matmul_register_tiledPKfS0_PfiE2Bs;
	add.s32 	%r366, %r365, %r364;
	mov.u32 	%r367, %tid.x;
	shl.b32 	%r368, %r367, 5;
	add.s32 	%r369, %r366, %r368;
	mov.b32 	%r370, 0;
	st.shared.u32 	[%r369+12], %r370;
	bra.uni 	$L__BB2_36;
$L__BB2_35:
	ld.param.u64 	%rd138, [_Z21matmul_register_tiledPKfS0_Pfi_param_1];
	cvta.to.global.u64 	%rd53, %rd138;
	cvt.s64.s32 	%rd54, %r309;
	shl.b32 	%r371, %r669, 5;
	mov.u32 	%r372, %tid.y;
	add.s32 	%r373, %r371, %r372;
	mul.lo.s32 	%r374, %r373, %r37;
	cvt.s64.s32 	%rd55, %r374;
	add.s64 	%rd56, %rd54, %rd55;
	shl.b64 	%rd57, %rd56, 2;
	add.s64 	%rd58, %rd53, %rd57;
	ld.global.f32 	%f274, [%rd58+12];
	shl.b32 	%r375, %r372, 7;
	mov.u32 	%r376, _ZZ21matmul_register_tiledPKfS0_PfiE2Bs;
	add.s32 	%r377, %r376, %r375;
	mov.u32 	%r378, %tid.x;
	shl.b32 	%r379, %r378, 5;
	add.s32 	%r380, %r377, %r379;
	st.shared.f32 	[%r380+12], %f274;
$L__BB2_36:
	shl.b32 	%r381, %r669, 5;
	mov.u32 	%r382, %tid.y;
	add.s32 	%r383, %r381, %r382;
	add.s32 	%r384, %r309, 4;
	max.s32 	%r385, %r383, %r384;
	setp.lt.s32 	%p30, %r385, %r37;
	@%p30 bra 	$L__BB2_38;
	shl.b32 	%r387, %r382, 7;
	mov.u32 	%r388, _ZZ21matmul_register_tiledPKfS0_PfiE2Bs;
	add.s32 	%r389, %r388, %r387;
	mov.u32 	%r390, %tid.x;
	shl.b32 	%r391, %r390, 5;
	add.s32 	%r392, %r389, %r391;
	mov.b32 	%r393, 0;
	st.shared.u32 	[%r392+16], %r393;
	bra.uni 	$L__BB2_39;
$L__BB2_38:
	ld.param.u64 	%rd139, [_Z21matmul_register_tiledPKfS0_Pfi_param_1];
	cvta.to.global.u64 	%rd59, %rd139;
	cvt.s64.s32 	%rd60, %r309;
	shl.b32 	%r394, %r669, 5;
	mov.u32 	%r395, %tid.y;
	add.s32 	%r396, %r394, %r395;
	mul.lo.s32 	%r397, %r396, %r37;
	cvt.s64.s32 	%rd61, %r397;
	add.s64 	%rd62, %rd60, %rd61;
	shl.b64 	%rd63, %rd62, 2;
	add.s64 	%rd64, %rd59, %rd63;
	ld.global.f32 	%f275, [%rd64+16];
	shl.b32 	%r398, %r395, 7;
	mov.u32 	%r399, _ZZ21matmul_register_tiledPKfS0_PfiE2Bs;
	add.s32 	%r400, %r399, %r398;
	mov.u32 	%r401, %tid.x;
	shl.b32 	%r402, %r401, 5;
	add.s32 	%r403, %r400, %r402;
	st.shared.f32 	[%r403+16], %f275;
$L__BB2_39:
	shl.b32 	%r404, %r669, 5;
	mov.u32 	%r405, %tid.y;
	add.s32 	%r406, %r404, %r405;
	add.s32 	%r407, %r309, 5;
	max.s32 	%r408, %r406, %r407;
	setp.lt.s32 	%p31, %r408, %r37;
	@%p31 bra 	$L__BB2_41;
	shl.b32 	%r410, %r405, 7;
	mov.u32 	%r411, _ZZ21matmul_register_tiledPKfS0_PfiE2Bs;
	add.s32 	%r412, %r411, %r410;
	mov.u32 	%r413, %tid.x;
	shl.b32 	%r414, %r413, 5;
	add.s32 	%r415, %r412, %r414;
	mov.b32 	%r416, 0;
	st.shared.u32 	[%r415+20], %r416;
	bra.uni 	$L__BB2_42;
$L__BB2_41:
	ld.param.u64 	%rd140, [_Z21matmul_register_tiledPKfS0_Pfi_param_1];
	cvta.to.global.u64 	%rd65, %rd140;
	cvt.s64.s32 	%rd66, %r309;
	shl.b32 	%r417, %r669, 5;
	mov.u32 	%r418, %tid.y;
	add.s32 	%r419, %r417, %r418;
	mul.lo.s32 	%r420, %r419, %r37;
	cvt.s64.s32 	%rd67, %r420;
	add.s64 	%rd68, %rd66, %rd67;
	shl.b64 	%rd69, %rd68, 2;
	add.s64 	%rd70, %rd65, %rd69;
	ld.global.f32 	%f276, [%rd70+20];
	shl.b32 	%r421, %r418, 7;
	mov.u32 	%r422, _ZZ21matmul_register_tiledPKfS0_PfiE2Bs;
	add.s32 	%r423, %r422, %r421;
	mov.u32 	%r424, %tid.x;
	shl.b32 	%r425, %r424, 5;
	add.s32 	%r426, %r423, %r425;
	st.shared.f32 	[%r426+20], %f276;
$L__BB2_42:
	shl.b32 	%r427, %r669, 5;
	mov.u32 	%r428, %tid.y;
	add.s32 	%r429, %r427, %r428;
	add.s32 	%r430, %r309, 6;
	max.s32 	%r431, %r429, %r430;
	setp.lt.s32 	%p32, %r431, %r37;
	@%p32 bra 	$L__BB2_44;
	shl.b32 	%r433, %r428, 7;
	mov.u32 	%r434, _ZZ21matmul_register_tiledPKfS0_PfiE2Bs;
	add.s32 	%r435, %r434, %r433;
	mov.u32 	%r436, %tid.x;
	shl.b32 	%r437, %r436, 5;
	add.s32 	%r438, %r435, %r437;
	mov.b32 	%r439, 0;
	st.shared.u32 	[%r438+24], %r439;
	bra.uni 	$L__BB2_45;
$L__BB2_44:
	ld.param.u64 	%rd141, [_Z21matmul_register_tiledPKfS0_Pfi_param_1];
	cvta.to.global.u64 	%rd71, %rd141;
	cvt.s64.s32 	%rd72, %r309;
	shl.b32 	%r440, %r669, 5;
	mov.u32 	%r441, %tid.y;
	add.s32 	%r442, %r440, %r441;
	mul.lo.s32 	%r443, %r442, %r37;
	cvt.s64.s32 	%rd73, %r443;
	add.s64 	%rd74, %rd72, %rd73;
	shl.b64 	%rd75, %rd74, 2;
	add.s64 	%rd76, %rd71, %rd75;
	ld.global.f32 	%f277, [%rd76+24];
	shl.b32 	%r444, %r441, 7;
	mov.u32 	%r445, _ZZ21matmul_register_tiledPKfS0_PfiE2Bs;
	add.s32 	%r446, %r445, %r444;
	mov.u32 	%r447, %tid.x;
	shl.b32 	%r448, %r447, 5;
	add.s32 	%r449, %r446, %r448;
	st.shared.f32 	[%r449+24], %f277;
$L__BB2_45:
	shl.b32 	%r450, %r669, 5;
	mov.u32 	%r451, %tid.y;
	add.s32 	%r452, %r450, %r451;
	add.s32 	%r453, %r309, 7;
	max.s32 	%r454, %r452, %r453;
	setp.lt.s32 	%p33, %r454, %r37;
	@%p33 bra 	$L__BB2_47;
	shl.b32 	%r456, %r451, 7;
	mov.u32 	%r457, _ZZ21matmul_register_tiledPKfS0_PfiE2Bs;
	add.s32 	%r458, %r457, %r456;
	mov.u32 	%r459, %tid.x;
	shl.b32 	%r460, %r459, 5;
	add.s32 	%r461, %r458, %r460;
	mov.b32 	%r462, 0;
	st.shared.u32 	[%r461+28], %r462;
	bra.uni 	$L__BB2_48;
$L__BB2_47:
	ld.param.u64 	%rd142, [_Z21matmul_register_tiledPKfS0_Pfi_param_1];
	cvta.to.global.u64 	%rd77, %rd142;
	cvt.s64.s32 	%rd78, %r309;
	shl.b32 	%r463, %r669, 5;
	mov.u32 	%r464, %tid.y;
	add.s32 	%r465, %r463, %r464;
	mul.lo.s32 	%r466, %r465, %r37;
	cvt.s64.s32 	%rd79, %r466;
	add.s64 	%rd80, %rd78, %rd79;
	shl.b64 	%rd81, %rd80, 2;
	add.s64 	%rd82, %rd77, %rd81;
	ld.global.f32 	%f278, [%rd82+28];
	shl.b32 	%r467, %r464, 7;
	mov.u32 	%r468, _ZZ21matmul_register_tiledPKfS0_PfiE2Bs;
	add.s32 	%r469, %r468, %r467;
	mov.u32 	%r470, %tid.x;
	shl.b32 	%r471, %r470, 5;
	add.s32 	%r472, %r469, %r471;
	st.shared.f32 	[%r472+28], %f278;
$L__BB2_48:
	mov.u32 	%r474, %tid.y;
	shl.b32 	%r475, %r474, 10;
	mov.u32 	%r476, _ZZ21matmul_register_tiledPKfS0_PfiE2As;
	add.s32 	%r477, %r475, %r476;
	add.s32 	%r670, %r477, 512;
	bar.sync 	0;
	mov.b32 	%r671, 16;
$L__BB2_49:
	mov.u32 	%r478, %tid.x;
	shl.b32 	%r479, %r478, 5;
	mov.u32 	%r480, _ZZ21matmul_register_tiledPKfS0_PfiE2Bs;
	add.s32 	%r481, %r480, %r479;
	add.s32 	%r482, %r481, %r671;
	ld.shared.f32 	%f279, [%r670+-512];
	ld.shared.f32 	%f280, [%r482+-16];
	fma.rn.f32 	%f424, %f279, %f280, %f424;
	ld.shared.f32 	%f281, [%r482+-12];
	fma.rn.f32 	%f423, %f279, %f281, %f423;
	ld.shared.f32 	%f282, [%r482+-8];
	fma.rn.f32 	%f422, %f279, %f282, %f422;
	ld.shared.f32 	%f283, [%r482+-4];
	fma.rn.f32 	%f421, %f279, %f283, %f421;
	ld.shared.f32 	%f284, [%r482];
	fma.rn.f32 	%f420, %f279, %f284, %f420;
	ld.shared.f32 	%f285, [%r482+4];
	fma.rn.f32 	%f419, %f279, %f285, %f419;
	ld.shared.f32 	%f286, [%r482+8];
	fma.rn.f32 	%f418, %f279, %f286, %f418;
	ld.shared.f32 	%f287, [%r482+12];
	fma.rn.f32 	%f417, %f279, %f287, %f417;
	ld.shared.f32 	%f288, [%r670+-384];
	fma.rn.f32 	%f416, %f288, %f280, %f416;
	fma.rn.f32 	%f415, %f288, %f281, %f415;
	fma.rn.f32 	%f414, %f288, %f282, %f414;
	fma.rn.f32 	%f413, %f288, %f283, %f413;
	fma.rn.f32 	%f412, %f288, %f284, %f412;
	fma.rn.f32 	%f411, %f288, %f285, %f411;
	fma.rn.f32 	%f410, %f288, %f286, %f410;
	fma.rn.f32 	%f409, %f288, %f287, %f409;
	ld.shared.f32 	%f289, [%r670+-256];
	fma.rn.f32 	%f408, %f289, %f280, %f408;
	fma.rn.f32 	%f407, %f289, %f281, %f407;
	fma.rn.f32 	%f406, %f289, %f282, %f406;
	fma.rn.f32 	%f405, %f289, %f283, %f405;
	fma.rn.f32 	%f404, %f289, %f284, %f404;
	fma.rn.f32 	%f403, %f289, %f285, %f403;
	fma.rn.f32 	%f402, %f289, %f286, %f402;
	fma.rn.f32 	%f401, %f289, %f287, %f401;
	ld.shared.f32 	%f290, [%r670+-128];
	fma.rn.f32 	%f400, %f290, %f280, %f400;
	fma.rn.f32 	%f399, %f290, %f281, %f399;
	fma.rn.f32 	%f398, %f290, %f282, %f398;
	fma.rn.f32 	%f397, %f290, %f283, %f397;
	fma.rn.f32 	%f396, %f290, %f284, %f396;
	fma.rn.f32 	%f395, %f290, %f285, %f395;
	fma.rn.f32 	%f394, %f290, %f286, %f394;
	fma.rn.f32 	%f393, %f290, %f287, %f393;
	ld.shared.f32 	%f291, [%r670];
	fma.rn.f32 	%f392, %f291, %f280, %f392;
	fma.rn.f32 	%f391, %f291, %f281, %f391;
	fma.rn.f32 	%f390, %f291, %f282, %f390;
	fma.rn.f32 	%f389, %f291, %f283, %f389;
	fma.rn.f32 	%f388, %f291, %f284, %f388;
	fma.rn.f32 	%f387, %f291, %f285, %f387;
	fma.rn.f32 	%f386, %f291, %f286, %f386;
	fma.rn.f32 	%f385, %f291, %f287, %f385;
	ld.shared.f32 	%f292, [%r670+128];
	fma.rn.f32 	%f384, %f292, %f280, %f384;
	fma.rn.f32 	%f383, %f292, %f281, %f383;
	fma.rn.f32 	%f382, %f292, %f282, %f382;
	fma.rn.f32 	%f381, %f292, %f283, %f381;
	fma.rn.f32 	%f380, %f292, %f284, %f380;
	fma.rn.f32 	%f379, %f292, %f285, %f379;
	fma.rn.f32 	%f378, %f292, %f286, %f378;
	fma.rn.f32 	%f377, %f292, %f287, %f377;
	ld.shared.f32 	%f293, [%r670+256];
	fma.rn.f32 	%f376, %f293, %f280, %f376;
	fma.rn.f32 	%f375, %f293, %f281, %f375;
	fma.rn.f32 	%f374, %f293, %f282, %f374;
	fma.rn.f32 	%f373, %f293, %f283, %f373;
	fma.rn.f32 	%f372, %f293, %f284, %f372;
	fma.rn.f32 	%f371, %f293, %f285, %f371;
	fma.rn.f32 	%f370, %f293, %f286, %f370;
	fma.rn.f32 	%f369, %f293, %f287, %f369;
	ld.shared.f32 	%f294, [%r670+384];
	fma.rn.f32 	%f368, %f294, %f280, %f368;
	fma.rn.f32 	%f367, %f294, %f281, %f367;
	fma.rn.f32 	%f366, %f294, %f282, %f366;
	fma.rn.f32 	%f365, %f294, %f283, %f365;
	fma.rn.f32 	%f364, %f294, %f284, %f364;
	fma.rn.f32 	%f363, %f294, %f285, %f363;
	fma.rn.f32 	%f362, %f294, %f286, %f362;
	fma.rn.f32 	%f361, %f294, %f287, %f361;
	add.s32 	%r671, %r671, 128;
	add.s32 	%r670, %r670, 4;
	setp.ne.s32 	%p34, %r671, 4112;
	@%p34 bra 	$L__BB2_49;
	bar.sync 	0;
	add.s32 	%r669, %r669, 1;
	add.s32 	%r483, %r37, 31;
	shr.u32 	%r484, %r483, 5;
	setp.ne.s32 	%p35, %r669, %r484;
	@%p35 bra 	$L__BB2_2;
$L__BB2_51:
	mov.u32 	%r485, %ctaid.y;
	shl.b32 	%r486, %r485, 5;
	mov.u32 	%r487, %tid.y;
	shl.b32 	%r488, %r487, 3;
	add.s32 	%r489, %r486, %r488;
	mul.lo.s32 	%r12, %r489, %r37;
	mov.u32 	%r490, %ctaid.x;
	shl.b32 	%r491, %r490, 5;
	mov.u32 	%r492, %tid.x;
	shl.b32 	%r493, %r492, 3;
	add.s32 	%r494, %r491, %r493;
	max.s32 	%r495, %r489, %r494;
	setp.ge.s32 	%p36, %r495, %r37;
	@%p36 bra 	$L__BB2_53;
	ld.param.u64 	%rd143, [_Z21matmul_register_tiledPKfS0_Pfi_param_2];
	add.s32 	%r496, %r494, %r12;
	cvta.to.global.u64 	%rd83, %rd143;
	mul.wide.s32 	%rd84, %r496, 4;
	add.s64 	%rd85, %rd83, %rd84;
	st.global.f32 	[%rd85], %f424;
$L__BB2_53:
	ld.param.u64 	%rd144, [_Z21matmul_register_tiledPKfS0_Pfi_param_2];
	add.s32 	%r14, %r494, 1;
	max.s32 	%r508, %r489, %r14;
	setp.ge.s32 	%p37, %r508, %r37;
	cvt.s64.s32 	%rd86, %r12;
	cvt.s64.s32 	%rd1, %r494;
	add.s64 	%rd87, %rd1, %rd86;
	cvta.to.global.u64 	%rd88, %rd144;
	shl.b64 	%rd89, %rd87, 2;
	add.s64 	%rd2, %rd88, %rd89;
	@%p37 bra 	$L__BB2_55;
	st.global.f32 	[%rd2+4], %f423;
$L__BB2_55:
	add.s32 	%r15, %r494, 2;
	max.s32 	%r520, %r489, %r15;
	setp.ge.s32 	%p38, %r520, %r37;
	@%p38 bra 	$L__BB2_57;
	st.global.f32 	[%rd2+8], %f422;
$L__BB2_57:
	add.s32 	%r16, %r494, 3;
	max.s32 	%r532, %r489, %r16;
	setp.ge.s32 	%p39, %r532, %r37;
	@%p39 bra 	$L__BB2_59;
	st.global.f32 	[%rd2+12], %f421;
$L__BB2_59:
	add.s32 	%r17, %r494, 4;
	max.s32 	%r544, %r489, %r17;
	setp.ge.s32 	%p40, %r544, %r37;
	@%p40 bra 	$L__BB2_61;
	st.global.f32 	[%rd2+16], %f420;
$L__BB2_61:
	add.s32 	%r18, %r494, 5;
	max.s32 	%r556, %r489, %r18;
	setp.ge.s32 	%p41, %r556, %r37;
	@%p41 bra 	$L__BB2_63;
	st.global.f32 	[%rd2+20], %f419;
$L__BB2_63:
	add.s32 	%r19, %r494, 6;
	max.s32 	%r568, %r489, %r19;
	setp.ge.s32 	%p42, %r568, %r37;
	@%p42 bra 	$L__BB2_65;
	st.global.f32 	[%rd2+24], %f418;
$L__BB2_65:
	add.s32 	%r20, %r494, 7;
	max.s32 	%r580, %r489, %r20;
	setp.ge.s32 	%p43, %r580, %r37;
	@%p43 bra 	$L__BB2_67;
	st.global.f32 	[%rd2+28], %f417;
$L__BB2_67:
	or.b32  	%r21, %r489, 1;
	add.s32 	%r22, %r12, %r37;
	max.s32 	%r592, %r21, %r494;
	setp.ge.s32 	%p44, %r592, %r37;
	@%p44 bra 	$L__BB2_69;
	ld.param.u64 	%rd145, [_Z21matmul_register_tiledPKfS0_Pfi_param_2];
	add.s32 	%r598, %r494, %r22;
	cvta.to.global.u64 	%rd90, %rd145;
	mul.wide.s32 	%rd91, %r598, 4;
	add.s64 	%rd92, %rd90, %rd91;
	st.global.f32 	[%rd92], %f416;
$L__BB2_69:
	ld.param.u64 	%rd146, [_Z21matmul_register_tiledPKfS0_Pfi_param_2];
	max.s32 	%r599, %r21, %r14;
	setp.ge.s32 	%p45, %r599, %r37;
	cvt.s64.s32 	%rd93, %r22;
	add.s64 	%rd94, %rd1, %rd93;
	cvta.to.global.u64 	%rd95, %rd146;
	shl.b64 	%rd96, %rd94, 2;
	add.s64 	%rd3, %rd95, %rd96;
	@%p45 bra 	$L__BB2_71;
	st.global.f32 	[%rd3+4], %f415;
$L__BB2_71:
	max.s32 	%r600, %r21, %r15;
	setp.ge.s32 	%p46, %r600, %r37;
	@%p46 bra 	$L__BB2_73;
	st.global.f32 	[%rd3+8], %f414;
$L__BB2_73:
	max.s32 	%r601, %r21, %r16;
	setp.ge.s32 	%p47, %r601, %r37;
	@%p47 bra 	$L__BB2_75;
	st.global.f32 	[%rd3+12], %f413;
$L__BB2_75:
	max.s32 	%r602, %r21, %r17;
	setp.ge.s32 	%p48, %r602, %r37;
	@%p48 bra 	$L__BB2_77;
	st.global.f32 	[%rd3+16], %f412;
$L__BB2_77:
	max.s32 	%r603, %r21, %r18;
	setp.ge.s32 	%p49, %r603, %r37;
	@%p49 bra 	$L__BB2_79;
	st.global.f32 	[%rd3+20], %f411;
$L__BB2_79:
	max.s32 	%r604, %r21, %r19;
	setp.ge.s32 	%p50, %r604, %r37;
	@%p50 bra 	$L__BB2_81;
	st.global.f32 	[%rd3+24], %f410;
$L__BB2_81:
	max.s32 	%r605, %r21, %r20;
	setp.ge.s32 	%p51, %r605, %r37;
	@%p51 bra 	$L__BB2_83;
	st.global.f32 	[%rd3+28], %f409;
$L__BB2_83:
	ld.param.u64 	%rd147, [_Z21matmul_register_tiledPKfS0_Pfi_param_2];
	cvta.to.global.u64 	%rd4, %rd147;
	or.b32  	%r25, %r489, 2;
	add.s32 	%r26, %r22, %r37;
	max.s32 	%r615, %r25, %r494;
	setp.ge.s32 	%p52, %r615, %r37;
	@%p52 bra 	$L__BB2_85;
	add.s32 	%r616, %r494, %r26;
	mul.wide.s32 	%rd97, %r616, 4;
	add.s64 	%rd98, %rd4, %rd97;
	st.global.f32 	[%rd98], %f408;
$L__BB2_85:
	max.s32 	%r617, %r25, %r14;
	setp.ge.s32 	%p53, %r617, %r37;
	cvt.s64.s32 	%rd99, %r26;
	add.s64 	%rd100, %rd1, %rd99;
	shl.b64 	%rd101, %rd100, 2;
	add.s64 	%rd5, %rd4, %rd101;
	@%p53 bra 	$L__BB2_87;
	st.global.f32 	[%rd5+4], %f407;
$L__BB2_87:
	max.s32 	%r618, %r25, %r15;
	setp.ge.s32 	%p54, %r618, %r37;
	@%p54 bra 	$L__BB2_89;
	st.global.f32 	[%rd5+8], %f406;
$L__BB2_89:
	max.s32 	%r619, %r25, %r16;
	setp.ge.s32 	%p55, %r619, %r37;
	@%p55 bra 	$L__BB2_91;
	st.global.f32 	[%rd5+12], %f405;
$L__BB2_91:
	max.s32 	%r620, %r25, %r17;
	setp.ge.s32 	%p56, %r620, %r37;
	@%p56 bra 	$L__BB2_93;
	st.global.f32 	[%rd5+16], %f404;
$L__BB2_93:
	max.s32 	%r621, %r25, %r18;
	setp.ge.s32 	%p57, %r621, %r37;
	@%p57 bra 	$L__BB2_95;
	st.global.f32 	[%rd5+20], %f403;
$L__BB2_95:
	max.s32 	%r622, %r25, %r19;
	setp.ge.s32 	%p58, %r622, %r37;
	@%p58 bra 	$L__BB2_97;
	st.global.f32 	[%rd5+24], %f402;
$L__BB2_97:
	max.s32 	%r623, %r25, %r20;
	setp.ge.s32 	%p59, %r623, %r37;
	@%p59 bra 	$L__BB2_99;
	st.global.f32 	[%rd5+28], %f401;
$L__BB2_99:
	add.s32 	%r27, %r489, 3;
	add.s32 	%r28, %r26, %r37;
	max.s32 	%r624, %r27, %r494;
	setp.ge.s32 	%p60, %r624, %r37;
	@%p60 bra 	$L__BB2_101;
	add.s32 	%r625, %r494, %r28;
	mul.wide.s32 	%rd102, %r625, 4;
	add.s64 	%rd103, %rd4, %rd102;
	st.global.f32 	[%rd103], %f400;
$L__BB2_101:
	max.s32 	%r626, %r27, %r14;
	setp.ge.s32 	%p61, %r626, %r37;
	cvt.s64.s32 	%rd104, %r28;
	add.s64 	%rd105, %rd1, %rd104;
	shl.b64 	%rd106, %rd105, 2;
	add.s64 	%rd6, %rd4, %rd106;
	@%p61 bra 	$L__BB2_103;
	st.global.f32 	[%rd6+4], %f399;
$L__BB2_103:
	max.s32 	%r627, %r27, %r15;
	setp.ge.s32 	%p62, %r627, %r37;
	@%p62 bra 	$L__BB2_105;
	st.global.f32 	[%rd6+8], %f398;
$L__BB2_105:
	max.s32 	%r628, %r27, %r16;
	setp.ge.s32 	%p63, %r628, %r37;
	@%p63 bra 	$L__BB2_107;
	st.global.f32 	[%rd6+12], %f397;
$L__BB2_107:
	max.s32 	%r629, %r27, %r17;
	setp.ge.s32 	%p64, %r629, %r37;
	@%p64 bra 	$L__BB2_109;
	st.global.f32 	[%rd6+16], %f396;
$L__BB2_109:
	max.s32 	%r630, %r27, %r18;
	setp.ge.s32 	%p65, %r630, %r37;
	@%p65 bra 	$L__BB2_111;
	st.global.f32 	[%rd6+20], %f395;
$L__BB2_111:
	max.s32 	%r631, %r27, %r19;
	setp.ge.s32 	%p66, %r631, %r37;
	@%p66 bra 	$L__BB2_113;
	st.global.f32 	[%rd6+24], %f394;
$L__BB2_113:
	max.s32 	%r632, %r27, %r20;
	setp.ge.s32 	%p67, %r632, %r37;
	@%p67 bra 	$L__BB2_115;
	st.global.f32 	[%rd6+28], %f393;
$L__BB2_115:
	add.s32 	%r29, %r489, 4;
	add.s32 	%r30, %r28, %r37;
	max.s32 	%r633, %r29, %r494;
	setp.ge.s32 	%p68, %r633, %r37;
	@%p68 bra 	$L__BB2_117;
	add.s32 	%r634, %r494, %r30;
	mul.wide.s32 	%rd107, %r634, 4;
	add.s64 	%rd108, %rd4, %rd107;
	st.global.f32 	[%rd108], %f392;
$L__BB2_117:
	max.s32 	%r635, %r29, %r14;
	setp.ge.s32 	%p69, %r635, %r37;
	cvt.s64.s32 	%rd109, %r30;
	add.s64 	%rd110, %rd1, %rd109;
	shl.b64 	%rd111, %rd110, 2;
	add.s64 	%rd7, %rd4, %rd111;
	@%p69 bra 	$L__BB2_119;
	st.global.f32 	[%rd7+4], %f391;
$L__BB2_119:
	max.s32 	%r636, %r29, %r15;
	setp.ge.s32 	%p70, %r636, %r37;
	@%p70 bra 	$L__BB2_121;
	st.global.f32 	[%rd7+8], %f390;
$L__BB2_121:
	max.s32 	%r637, %r29, %r16;
	setp.ge.s32 	%p71, %r637, %r37;
	@%p71 bra 	$L__BB2_123;
	st.global.f32 	[%rd7+12], %f389;
$L__BB2_123:
	max.s32 	%r638, %r29, %r17;
	setp.ge.s32 	%p72, %r638, %r37;
	@%p72 bra 	$L__BB2_125;
	st.global.f32 	[%rd7+16], %f388;
$L__BB2_125:
	max.s32 	%r639, %r29, %r18;
	setp.ge.s32 	%p73, %r639, %r37;
	@%p73 bra 	$L__BB2_127;
	st.global.f32 	[%rd7+20], %f387;
$L__BB2_127:
	max.s32 	%r640, %r29, %r19;
	setp.ge.s32 	%p74, %r640, %r37;
	@%p74 bra 	$L__BB2_129;
	st.global.f32 	[%rd7+24], %f386;
$L__BB2_129:
	max.s32 	%r641, %r29, %r20;
	setp.ge.s32 	%p75, %r641, %r37;
	@%p75 bra 	$L__BB2_131;
	st.global.f32 	[%rd7+28], %f385;
$L__BB2_131:
	add.s32 	%r31, %r489, 5;
	add.s32 	%r32, %r30, %r37;
	max.s32 	%r642, %r31, %r494;
	setp.ge.s32 	%p76, %r642, %r37;
	@%p76 bra 	$L__BB2_133;
	add.s32 	%r643, %r494, %r32;
	mul.wide.s32 	%rd112, %r643, 4;
	add.s64 	%rd113, %rd4, %rd112;
	st.global.f32 	[%rd113], %f384;
$L__BB2_133:
	max.s32 	%r644, %r31, %r14;
	setp.ge.s32 	%p77, %r644, %r37;
	cvt.s64.s32 	%rd114, %r32;
	add.s64 	%rd115, %rd1, %rd114;
	shl.b64 	%rd116, %rd115, 2;
	add.s64 	%rd8, %rd4, %rd116;
	@%p77 bra 	$L__BB2_135;
	st.global.f32 	[%rd8+4], %f383;
$L__BB2_135:
	max.s32 	%r645, %r31, %r15;
	setp.ge.s32 	%p78, %r645, %r37;
	@%p78 bra 	$L__BB2_137;
	st.global.f32 	[%rd8+8], %f382;
$L__BB2_137:
	max.s32 	%r646, %r31, %r16;
	setp.ge.s32 	%p79, %r646, %r37;
	@%p79 bra 	$L__BB2_139;
	st.global.f32 	[%rd8+12], %f381;
$L__BB2_139:
	max.s32 	%r647, %r31, %r17;
	setp.ge.s32 	%p80, %r647, %r37;
	@%p80 bra 	$L__BB2_141;
	st.global.f32 	[%rd8+16], %f380;
$L__BB2_141:
	max.s32 	%r648, %r31, %r18;
	setp.ge.s32 	%p81, %r648, %r37;
	@%p81 bra 	$L__BB2_143;
	st.global.f32 	[%rd8+20], %f379;
$L__BB2_143:
	max.s32 	%r649, %r31, %r19;
	setp.ge.s32 	%p82, %r649, %r37;
	@%p82 bra 	$L__BB2_145;
	st.global.f32 	[%rd8+24], %f378;
$L__BB2_145:
	max.s32 	%r650, %r31, %r20;
	setp.ge.s32 	%p83, %r650, %r37;
	@%p83 bra 	$L__BB2_147;
	st.global.f32 	[%rd8+28], %f377;
$L__BB2_147:
	add.s32 	%r33, %r489, 6;
	add.s32 	%r34, %r32, %r37;
	max.s32 	%r651, %r33, %r494;
	setp.ge.s32 	%p84, %r651, %r37;
	@%p84 bra 	$L__BB2_149;
	add.s32 	%r652, %r494, %r34;
	mul.wide.s32 	%rd117, %r652, 4;
	add.s64 	%rd118, %rd4, %rd117;
	st.global.f32 	[%rd118], %f376;
$L__BB2_149:
	max.s32 	%r653, %r33, %r14;
	setp.ge.s32 	%p85, %r653, %r37;
	cvt.s64.s32 	%rd119, %r34;
	add.s64 	%rd120, %rd1, %rd119;
	shl.b64 	%rd121, %rd120, 2;
	add.s64 	%rd9, %rd4, %rd121;
	@%p85 bra 	$L__BB2_151;
	st.global.f32 	[%rd9+4], %f375;
$L__BB2_151:
	max.s32 	%r654, %r33, %r15;
	setp.ge.s32 	%p86, %r654, %r37;
	@%p86 bra 	$L__BB2_153;
	st.global.f32 	[%rd9+8], %f374;
$L__BB2_153:
	max.s32 	%r655, %r33, %r16;
	setp.ge.s32 	%p87, %r655, %r37;
	@%p87 bra 	$L__BB2_155;
	st.global.f32 	[%rd9+12], %f373;
$L__BB2_155:
	max.s32 	%r656, %r33, %r17;
	setp.ge.s32 	%p88, %r656, %r37;
	@%p88 bra 	$L__BB2_157;
	st.global.f32 	[%rd9+16], %f372;
$L__BB2_157:
	max.s32 	%r657, %r33, %r18;
	setp.ge.s32 	%p89, %r657, %r37;
	@%p89 bra 	$L__BB2_159;
	st.global.f32 	[%rd9+20], %f371;
$L__BB2_159:
	max.s32 	%r658, %r33, %r19;
	setp.ge.s32 	%p90, %r658, %r37;
	@%p90 bra 	$L__BB2_161;
	st.global.f32 	[%rd9+24], %f370;
$L__BB2_161:
	max.s32 	%r659, %r33, %r20;
	setp.ge.s32 	%p91, %r659, %r37;
	@%p91 bra 	$L__BB2_163;
	st.global.f32 	[%rd9+28], %f369;
$L__BB2_163:
	add.s32 	%r35, %r489, 7;
	add.s32 	%r36, %r34, %r37;
	max.s32 	%r660, %r35, %r494;
	setp.ge.s32 	%p92, %r660, %r37;
	@%p92 bra 	$L__BB2_165;
	add.s32 	%r661, %r494, %r36;
	mul.wide.s32 	%rd122, %r661, 4;
	add.s64 	%rd123, %rd4, %rd122;
	st.global.f32 	[%rd123], %f368;
$L__BB2_165:
	max.s32 	%r662, %r35, %r14;
	setp.ge.s32 	%p93, %r662, %r37;
	cvt.s64.s32 	%rd124, %r36;
	add.s64 	%rd125, %rd1, %rd124;
	shl.b64 	%rd126, %rd125, 2;
	add.s64 	%rd10, %rd4, %rd126;
	@%p93 bra 	$L__BB2_167;
	st.global.f32 	[%rd10+4], %f367;
$L__BB2_167:
	max.s32 	%r663, %r35, %r15;
	setp.ge.s32 	%p94, %r663, %r37;
	@%p94 bra 	$L__BB2_169;
	st.global.f32 	[%rd10+8], %f366;
$L__BB2_169:
	max.s32 	%r664, %r35, %r16;
	setp.ge.s32 	%p95, %r664, %r37;
	@%p95 bra 	$L__BB2_171;
	st.global.f32 	[%rd10+12], %f365;
$L__BB2_171:
	max.s32 	%r665, %r35, %r17;
	setp.ge.s32 	%p96, %r665, %r37;
	@%p96 bra 	$L__BB2_173;
	st.global.f32 	[%rd10+16], %f364;
$L__BB2_173:
	max.s32 	%r666, %r35, %r18;
	setp.ge.s32 	%p97, %r666, %r37;
	@%p97 bra 	$L__BB2_175;
	st.global.f32 	[%rd10+20], %f363;
$L__BB2_175:
	max.s32 	%r667, %r35, %r19;
	setp.ge.s32 	%p98, %r667, %r37;
	@%p98 bra 	$L__BB2_177;
	st.global.f32 	[%rd10+24], %f362;
$L__BB2_177:
	max.s32 	%r668, %r35, %r20;
	setp.ge.s32 	%p99, %r668, %r37;
	@%p99 bra 	$L__BB2_179;
	st.global.f32 	[%rd10+28], %f361;
$L__BB2_179:
	ret;

}


// ===== COMPILED SASS (sm_100) =====

	.target	sm_100

	.elftype	@"ET_EXEC"


//--------------------- .note.nv.tkinfo           --------------------------
	.section	.note.nv.tkinfo,"",@"SHT_NOTE"
	.sectionflags	@"SHF_NOTE_NV_TKINFO"
	.tkinfo
        /*0018*/ 	.word	0x00000002
        /*0030*/ 	.string	""
        /*0030*/ 	.string	"ptxas"
        /*0030*/ 	.string	"Cuda compilation tools, release 13.0, V13.0.88"
        /*0030*/ 	.string	"Build cuda_13.0.r13.0/compiler.36424714_0"
        /*0030*/ 	.string	"-arch sm_100 -m 64 "



//--------------------- .note.nv.cuinfo           --------------------------
	.section	.note.nv.cuinfo,"",@"SHT_NOTE"
	.sectionflags	@"SHF_NOTE_NV_CUINFO"
        /*0018*/ 	.short	0x0002
        /*001a*/ 	.short	0x0064
        /*001c*/ 	.short	0x0082
	.zero		2


//--------------------- .nv.info                  --------------------------
	.section	.nv.info,"",@"SHT_CUDA_INFO"
	.align	4


	//----- nvinfo : EIATTR_REGCOUNT
	.align		4
        /*0000*/ 	.byte	0x04, 0x2f
        /*0002*/ 	.short	(.L_1 - .L_0)
	.align		4
.L_0:
        /*0004*/ 	.word	index@(_Z12matmul_naivePKfS0_Pfi)
        /*0008*/ 	.word	0x0000001e


	//----- nvinfo : EIATTR_FRAME_SIZE
	.align		4
.L_1:
        /*000c*/ 	.byte	0x04, 0x11
        /*000e*/ 	.short	(.L_3 - .L_2)
	.align		4
.L_2:
        /*0010*/ 	.word	index@(_Z12matmul_naivePKfS0_Pfi)
        /*0014*/ 	.word	0x00000000


	//----- nvinfo : EIATTR_REGCOUNT
	.align		4
.L_3:
        /*0018*/ 	.byte	0x04, 0x2f
        /*001a*/ 	.short	(.L_5 - .L_4)
	.align		4
.L_4:
        /*001c*/ 	.word	index@(_Z12matmul_tiledPKfS0_Pfi)
        /*0020*/ 	.word	0x00000020


	//----- nvinfo : EIATTR_FRAME_SIZE
	.align		4
.L_5:
        /*0024*/ 	.byte	0x04, 0x11
        /*0026*/ 	.short	(.L_7 - .L_6)
	.align		4
.L_6:
        /*0028*/ 	.word	index@(_Z12matmul_tiledPKfS0_Pfi)
        /*002c*/ 	.word	0x00000000


	//----- nvinfo : EIATTR_REGCOUNT
	.align		4
.L_7:
        /*0030*/ 	.byte	0x04, 0x2f
        /*0032*/ 	.short	(.L_9 - .L_8)
	.align		4
.L_8:
        /*0034*/ 	.word	index@(_Z21matmul_register_tiledPKfS0_Pfi)
        /*0038*/ 	.word	0x00000060


	//----- nvinfo : EIATTR_FRAME_SIZE
	.align		4
.L_9:
        /*003c*/ 	.byte	0x04, 0x11
        /*003e*/ 	.short	(.L_11 - .L_10)
	.align		4
.L_10:
        /*0040*/ 	.word	index@(_Z21matmul_register_tiledPKfS0_Pfi)
        /*0044*/ 	.word	0x00000000


	//----- nvinfo : EIATTR_MIN_STACK_SIZE
	.align		4
.L_11:
        /*0048*/ 	.byte	0x04, 0x12
        /*004a*/ 	.short	(.L_13 - .L_12)
	.align		4
.L_12:
        /*004c*/ 	.word	index@(_Z21matmul_register_tiledPKfS0_Pfi)
        /*0050*/ 	.word	0x00000000


	//----- nvinfo : EIATTR_MIN_STACK_SIZE
	.align		4
.L_13:
        /*0054*/ 	.byte	0x04, 0x12
        /*0056*/ 	.short	(.L_15 - .L_14)
	.align		4
.L_14:
        /*0058*/ 	.word	index@(_Z12matmul_tiledPKfS0_Pfi)
        /*005c*/ 	.word	0x00000000


	//----- nvinfo : EIATTR_MIN_STACK_SIZE
	.align		4
.L_15:
        /*0060*/ 	.byte	0x04, 0x12
        /*0062*/ 	.short	(.L_17 - .L_16)
	.align		4
.L_16:
        /*0064*/ 	.word	index@(_Z12matmul_naivePKfS0_Pfi)
        /*0068*/ 	.word	0x00000000
.L_17:


//--------------------- .nv.compat                --------------------------
	.section	.nv.compat,"",@"SHT_CUDA_COMPAT_INFO"
	.align	4
        /*0000*/ 	.byte	0x02, 0x09, 0x00, 0x00, 0x02, 0x02, 0x01, 0x00, 0x02, 0x05, 0x05, 0x00, 0x03, 0x07, 0x01, 0x01
        /*0010*/ 	.byte	0x02, 0x03, 0x00, 0x00, 0x02, 0x06, 0x01, 0x00, 0x04, 0x0b, 0x08, 0x00, 0x09, 0x00, 0x00, 0x00
        /*0020*/ 	.byte	0x00, 0x00, 0x00, 0x00


//--------------------- .nv.info._Z21matmul_register_tiledPKfS0_Pfi --------------------------
	.section	.nv.info._Z21matmul_register_tiledPKfS0_Pfi,"",@"SHT_CUDA_INFO"
	.sectionflags	@""
	.align	4


	//----- nvinfo : EIATTR_CUDA_API_VERSION
	.align		4
        /*0000*/ 	.byte	0x04, 0x37
        /*0002*/ 	.short	(.L_19 - .L_18)
.L_18:
        /*0004*/ 	.word	0x00000082


	//----- nvinfo : EIATTR_KPARAM_INFO
	.align		4
.L_19:
        /*0008*/ 	.byte	0x04, 0x17
        /*000a*/ 	.short	(.L_21 - .L_20)
.L_20:
        /*000c*/ 	.word	0x00000000
        /*0010*/ 	.short	0x0003
        /*0012*/ 	.short	0x0018
        /*0014*/ 	.byte	0x00, 0xf0, 0x11, 0x00


	//----- nvinfo : EIATTR_KPARAM_INFO
	.align		4
.L_21:
        /*0018*/ 	.byte	0x04, 0x17
        /*001a*/ 	.short	(.L_23 - .L_22)
.L_22:
        /*001c*/ 	.word	0x00000000
        /*0020*/ 	.short	0x0002
        /*0022*/ 	.short	0x0010
        /*0024*/ 	.byte	0x00, 0xf5, 0x21, 0x00


	//----- nvinfo : EIATTR_KPARAM_INFO
	.align		4
.L_23:
        /*0028*/ 	.byte	0x04, 0x17
        /*002a*/ 	.short	(.L_25 - .L_24)
.L_24:
        /*002c*/ 	.word	0x00000000
        /*0030*/ 	.short	0x0001
        /*0032*/ 	.short	0x0008
        /*0034*/ 	.byte	0x00, 0xf5, 0x21, 0x00


	//----- nvinfo : EIATTR_KPARAM_INFO
	.align		4
.L_25:
        /*0038*/ 	.byte	0x04, 0x17
        /*003a*/ 	.short	(.L_27 - .L_26)
.L_26:
        /*003c*/ 	.word	0x00000000
        /*0040*/ 	.short	0x0000
        /*0042*/ 	.short	0x0000
        /*0044*/ 	.byte	0x00, 0xf5, 0x21, 0x00


	//----- nvinfo : EIATTR_SPARSE_MMA_MASK
	.align		4
.L_27:
        /*0048*/ 	.byte	0x03, 0x50
        /*004a*/ 	.short	0x0000


	//----- nvinfo : EIATTR_MAXREG_COUNT
	.align		4
        /*004c*/ 	.byte	0x03, 0x1b
        /*004e*/ 	.short	0x00ff


	//----- nvinfo : EIATTR_NUM_BARRIERS
	.align		4
        /*0050*/ 	.byte	0x02, 0x4c
        /*0052*/ 	.byte	0x01
	.zero		1


	//----- nvinfo : EIATTR_MERCURY_ISA_VERSION
	.align		4
        /*0054*/ 	.byte	0x03, 0x5f
        /*0056*/ 	.short	0x0101


	//----- nvinfo : EIATTR_VRC_CTA_INIT_COUNT
	.align		4
        /*0058*/ 	.byte	0x02, 0x4a
	.zero		1
	.zero		1


	//----- nvinfo : EIATTR_EXIT_INSTR_OFFSETS
	.align		4
        /*005c*/ 	.byte	0x04, 0x1c
        /*005e*/ 	.short	(.L_29 - .L_28)


	//   ....[0]....
.L_28:
        /*0060*/ 	.word	0x00002640


	//   ....[1]....
        /*0064*/ 	.word	0x00002660


	//----- nvinfo : EIATTR_CBANK_PARAM_SIZE
	.align		4
.L_29:
        /*0068*/ 	.byte	0x03, 0x19
        /*006a*/ 	.short	0x001c


	//----- nvinfo : EIATTR_PARAM_CBANK
	.align		4
        /*006c*/ 	.byte	0x04, 0x0a
        /*006e*/ 	.short	(.L_31 - .L_30)
	.align		4
.L_30:
        /*0070*/ 	.word	index@(.nv.constant0._Z21matmul_register_tiledPKfS0_Pfi)
        /*0074*/ 	.short	0x0380
        /*0076*/ 	.short	0x001c


	//----- nvinfo : EIATTR_SW_WAR
	.align		4
.L_31:
        /*0078*/ 	.byte	0x04, 0x36
        /*007a*/ 	.short	(.L_33 - .L_32)
.L_32:
        /*007c*/ 	.word	0x00000008
.L_33:


//--------------------- .nv.info._Z12matmul_tiledPKfS0_Pfi --------------------------
	.section	.nv.info._Z12matmul_tiledPKfS0_Pfi,"",@"SHT_CUDA_INFO"
	.sectionflags	@""
	.align	4


	//----- nvinfo : EIATTR_CUDA_API_VERSION
	.align		4
        /*0000*/ 	.byte	0x04, 0x37
        /*0002*/ 	.short	(.L_35 - .L_34)
.L_34:
        /*0004*/ 	.word	0x00000082


	//----- nvinfo : EIATTR_KPARAM_INFO
	.align		4
.L_35:
        /*0008*/ 	.byte	0x04, 0x17
        /*000a*/ 	.short	(.L_37 - .L_36)
.L_36:
        /*000c*/ 	.word	0x00000000
        /*0010*/ 	.short	0x0003
        /*0012*/ 	.short	0x0018
        /*0014*/ 	.byte	0x00, 0xf0, 0x11, 0x00


	//----- nvinfo : EIATTR_KPARAM_INFO
	.align		4
.L_37:
        /*0018*/ 	.byte	0x04, 0x17
        /*001a*/ 	.short	(.L_39 - .L_38)
.L_38:
        /*001c*/ 	.word	0x00000000
        /*0020*/ 	.short	0x0002
        /*0022*/ 	.short	0x0010
        /*0024*/ 	.byte	0x00, 0xf5, 0x21, 0x00


	//----- nvinfo : EIATTR_KPARAM_INFO
	.align		4
.L_39:
        /*0028*/ 	.byte	0x04, 0x17
        /*002a*/ 	.short	(.L_41 - .L_40)
.L_40:
        /*002c*/ 	.word	0x00000000
        /*0030*/ 	.short	0x0001
        /*0032*/ 	.short	0x0008
        /*0034*/ 	.byte	0x00, 0xf5, 0x21, 0x00


	//----- nvinfo : EIATTR_KPARAM_INFO
	.align		4
.L_41:
        /*0038*/ 	.byte	0x04, 0x17
        /*003a*/ 	.short	(.L_43 - .L_42)
.L_42:
        /*003c*/ 	.word	0x00000000
        /*0040*/ 	.short	0x0000
        /*0042*/ 	.short	0x0000
        /*0044*/ 	.byte	0x00, 0xf5, 0x21, 0x00


	//----- nvinfo : EIATTR_SPARSE_MMA_MASK
	.align		4
.L_43:
        /*0048*/ 	.byte	0x03, 0x50
        /*004a*/ 	.short	0x0000


	//----- nvinfo : EIATTR_MAXREG_COUNT
	.align		4
        /*004c*/ 	.byte	0x03, 0x1b
        /*004e*/ 	.short	0x00ff


	//----- nvinfo : EIATTR_NUM_BARRIERS
	.align		4
        /*0050*/ 	.byte	0x02, 0x4c
        /*0052*/ 	.byte	0x01
	.zero		1


	//----- nvinfo : EIATTR_MERCURY_ISA_VERSION
	.align		4
        /*0054*/ 	.byte	0x03, 0x5f
        /*0056*/ 	.short	0x0101


	//----- nvinfo : EIATTR_VRC_CTA_INIT_COUNT
	.align		4
        /*0058*/ 	.byte	0x02, 0x4a
	.zero		1
	.zero		1


	//----- nvinfo : EIATTR_EXIT_INSTR_OFFSETS
	.align		4
        /*005c*/ 	.byte	0x04, 0x1c
        /*005e*/ 	.short	(.L_45 - .L_44)


	//   ....[0]....
.L_44:
        /*0060*/ 	.word	0x00000800


	//   ....[1]....
        /*0064*/ 	.word	0x00000850


	//----- nvinfo : EIATTR_CBANK_PARAM_SIZE
	.align		4
.L_45:
        /*0068*/ 	.byte	0x03, 0x19
        /*006a*/ 	.short	0x001c


	//----- nvinfo : EIATTR_PARAM_CBANK
	.align		4
        /*006c*/ 	.byte	0x04, 0x0a
        /*006e*/ 	.short	(.L_47 - .L_46)
	.align		4
.L_46:
        /*0070*/ 	.word	index@(.nv.constant0._Z12matmul_tiledPKfS0_Pfi)
        /*0074*/ 	.short	0x0380
        /*0076*/ 	.short	0x001c


	//----- nvinfo : EIATTR_SW_WAR
	.align		4
.L_47:
        /*0078*/ 	.byte	0x04, 0x36
        /*007a*/ 	.short	(.L_49 - .L_48)
.L_48:
        /*007c*/ 	.word	0x00000008
.L_49:


//--------------------- .nv.info._Z12matmul_naivePKfS0_Pfi --------------------------
	.section	.nv.info._Z12matmul_naivePKfS0_Pfi,"",@"SHT_CUDA_INFO"
	.sectionflags	@""
	.align	4


	//----- nvinfo : EIATTR_CUDA_API_VERSION
	.align		4
        /*0000*/ 	.byte	0x04, 0x37
        /*0002*/ 	.short	(.L_51 - .L_50)
.L_50:
        /*0004*/ 	.word	0x00000082


	//----- nvinfo : EIATTR_KPARAM_INFO
	.align		4
.L_51:
        /*0008*/ 	.byte	0x04, 0x17
        /*000a*/ 	.short	(.L_53 - .L_52)
.L_52:
        /*000c*/ 	.word	0x00000000
        /*0010*/ 	.short	0x0003
        /*0012*/ 	.short	0x0018
        /*0014*/ 	.byte	0x00, 0xf0, 0x11, 0x00


	//----- nvinfo : EIATTR_KPARAM_INFO
	.align		4
.L_53:
        /*0018*/ 	.byte	0x04, 0x17
        /*001a*/ 	.short	(.L_55 - .L_54)
.L_54:
        /*001c*/ 	.word	0x00000000
        /*0020*/ 	.short	0x0002
        /*0022*/ 	.short	0x0010
        /*0024*/ 	.byte	0x00, 0xf5, 0x21, 0x00


	//----- nvinfo : EIATTR_KPARAM_INFO
	.align		4
.L_55:
        /*0028*/ 	.byte	0x04, 0x17
        /*002a*/ 	.short	(.L_57 - .L_56)
.L_56:
        /*002c*/ 	.word	0x00000000
        /*0030*/ 	.short	0x0001
        /*0032*/ 	.short	0x0008
        /*0034*/ 	.byte	0x00, 0xf5, 0x21, 0x00


	//----- nvinfo : EIATTR_KPARAM_INFO
	.align		4
.L_57:
        /*0038*/ 	.byte	0x04, 0x17
        /*003a*/ 	.short	(.L_59 - .L_58)
.L_58:
        /*003c*/ 	.word	0x00000000
        /*0040*/ 	.short	0x0000
        /*0042*/ 	.short	0x0000
        /*0044*/ 	.byte	0x00, 0xf5, 0x21, 0x00


	//----- nvinfo : EIATTR_SPARSE_MMA_MASK
	.align		4
.L_59:
        /*0048*/ 	.byte	0x03, 0x50
        /*004a*/ 	.short	0x0000


	//----- nvinfo : EIATTR_MAXREG_COUNT
	.align		4
        /*004c*/ 	.byte	0x03, 0x1b
        /*004e*/ 	.short	0x00ff


	//----- nvinfo : EIATTR_MERCURY_ISA_VERSION
	.align		4
        /*0050*/ 	.byte	0x03, 0x5f
        /*0052*/ 	.short	0x0101


	//----- nvinfo : EIATTR_VRC_CTA_INIT_COUNT
	.align		4
        /*0054*/ 	.byte	0x02, 0x4a
	.zero		1
	.zero		1


	//----- nvinfo : EIATTR_EXIT_INSTR_OFFSETS
	.align		4
        /*0058*/ 	.byte	0x04, 0x1c
        /*005a*/ 	.short	(.L_61 - .L_60)


	//   ....[0]....
.L_60:
        /*005c*/ 	.word	0x000000c0


	//   ....[1]....
        /*0060*/ 	.word	0x00000a90


	//----- nvinfo : EIATTR_CBANK_PARAM_SIZE
	.align		4
.L_61:
        /*0064*/ 	.byte	0x03, 0x19
        /*0066*/ 	.short	0x001c


	//----- nvinfo : EIATTR_PARAM_CBANK
	.align		4
        /*0068*/ 	.byte	0x04, 0x0a
        /*006a*/ 	.short	(.L_63 - .L_62)
	.align		4
.L_62:
        /*006c*/ 	.word	index@(.nv.constant0._Z12matmul_naivePKfS0_Pfi)
        /*0070*/ 	.short	0x0380
        /*0072*/ 	.short	0x001c


	//----- nvinfo : EIATTR_SW_WAR
	.align		4
.L_63:
        /*0074*/ 	.byte	0x04, 0x36
        /*0076*/ 	.short	(.L_65 - .L_64)
.L_64:
        /*0078*/ 	.word	0x00000008
.L_65:


//--------------------- .nv.callgraph             --------------------------
	.section	.nv.callgraph,"",@"SHT_CUDA_CALLGRAPH"
	.align	4
	.sectionentsize	8
	.align		4
        /*0000*/ 	.word	0x00000000
	.align		4
        /*0004*/ 	.word	0xffffffff
	.align		4
        /*0008*/ 	.word	0x00000000
	.align		4
        /*000c*/ 	.word	0xfffffffe
	.align		4
        /*0010*/ 	.word	0x00000000
	.align		4
        /*0014*/ 	.word	0xfffffffd
	.align		4
        /*0018*/ 	.word	0x00000000
	.align		4
        /*001c*/ 	.word	0xfffffffc


//--------------------- .text._Z21matmul_register_tiledPKfS0_Pfi --------------------------
	.section	.text._Z21matmul_register_tiledPKfS0_Pfi,"ax",@progbits
	.align	128
        .global         _Z21matmul_register_tiledPKfS0_Pfi
        .type           _Z21matmul_register_tiledPKfS0_Pfi,@function
        .size           _Z21matmul_register_tiledPKfS0_Pfi,(.L_x_12 - _Z21matmul_register_tiledPKfS0_Pfi)
        .other          _Z21matmul_register_tiledPKfS0_Pfi,@"STO_CUDA_ENTRY STV_DEFAULT"
_Z21matmul_register_tiledPKfS0_Pfi:
.text._Z21matmul_register_tiledPKfS0_Pfi:
[----:B------:R-:W-:Y:S01]  /*0000*/  LDC R1, c[0x0][0x37c] ;  /* 0x0000df00ff017b82 */ /* 0x000fe20000000800 */
[----:B------:R-:W0:Y:S01]  /*0010*/  S2R R25, SR_CTAID.Y ;  /* 0x0000000000197919 */ /* 0x000e220000002600 */
[----:B------:R-:W1:Y:S01]  /*0020*/  LDCU UR10, c[0x0][0x398] ;  /* 0x00007300ff0a77ac */ /* 0x000e620008000800 */
[----:B------:R-:W-:Y:S02]  /*0030*/  CS2R R2, SRZ ;  /* 0x0000000000027805 */ /* 0x000fe4000001ff00 */
[----:B------:R-:W-:Y:S01]  /*0040*/  CS2R R4, SRZ ;  /* 0x0000000000047805 */ /* 0x000fe2000001ff00 */
[----:B------:R-:W0:Y:S01]  /*0050*/  S2R R0, SR_TID.Y ;  /* 0x0000000000007919 */ /* 0x000e220000002200 */
[----:B------:R-:W-:Y:S02]  /*0060*/  CS2R R6, SRZ ;  /* 0x0000000000067805 */ /* 0x000fe4000001ff00 */
[----:B------:R-:W-:Y:S02]  /*0070*/  CS2R R8, SRZ ;  /* 0x0000000000087805 */ /* 0x000fe4000001ff00 */
[----:B------:R-:W-:-:S02]  /*0080*/  CS2R R10, SRZ ;  /* 0x00000000000a7805 */ /* 0x000fc4000001ff00 */
[----:B------:R-:W-:Y:S02]  /*0090*/  CS2R R12, SRZ ;  /* 0x00000000000c7805 */ /* 0x000fe4000001ff00 */
[----:B------:R-:W-:Y:S02]  /*00a0*/  CS2R R14, SRZ ;  /* 0x00000000000e7805 */ /* 0x000fe4000001ff00 */
[----:B------:R-:W-:Y:S02]  /*00b0*/  CS2R R16, SRZ ;  /* 0x0000000000107805 */ /* 0x000fe4000001ff00 */
[----:B------:R-:W-:Y:S02]  /*00c0*/  CS2R R18, SRZ ;  /* 0x0000000000127805 */ /* 0x000fe4000001ff00 */
[----:B------:R-:W-:Y:S02]  /*00d0*/  CS2R R20, SRZ ;  /* 0x0000000000147805 */ /* 0x000fe4000001ff00 */
[----:B------:R-:W-:-:S02]  /*00e0*/  CS2R R22, SRZ ;  /* 0x0000000000167805 */ /* 0x000fc4000001ff00 */
[----:B------:R-:W-:Y:S02]  /*00f0*/  CS2R R32, SRZ ;  /* 0x0000000000207805 */ /* 0x000fe4000001ff00 */
[----:B------:R-:W-:Y:S02]  /*0100*/  CS2R R34, SRZ ;  /* 0x0000000000227805 */ /* 0x000fe4000001ff00 */
[----:B------:R-:W-:Y:S02]  /*0110*/  CS2R R36, SRZ ;  /* 0x0000000000247805 */ /* 0x000fe4000001ff00 */
[----:B------:R-:W-:Y:S02]  /*0120*/  CS2R R38, SRZ ;  /* 0x0000000000267805 */ /* 0x000fe4000001ff00 */
[----:B------:R-:W-:Y:S01]  /*0130*/  CS2R R40, SRZ ;  /* 0x0000000000287805 */ /* 0x000fe2000001ff00 */
[----:B-1----:R-:W-:Y:S01]  /*0140*/  UISETP.GE.AND UP0, UPT, UR10, 0x1, UPT ;  /* 0x000000010a00788c */ /* 0x002fe2000bf06270 */
        /* <DEDUP_REMOVED lines=15> */
[----:B------:R-:W-:Y:S01]  /*0240*/  CS2R R72, SRZ ;  /* 0x0000000000487805 */ /* 0x000fe2000001ff00 */
[----:B0-----:R-:W-:Y:S01]  /*0250*/  IMAD R74, R25, 0x4, R0 ;  /* 0x00000004194a7824 */ /* 0x001fe200078e0200 */
[----:B------:R-:W0:Y:S01]  /*0260*/  LDCU.64 UR8, c[0x0][0x358] ;  /* 0x00006b00ff0877ac */ /* 0x000e220008000a00 */
[----:B------:R-:W-:Y:S05]  /*0270*/  BRA.U !UP0, `(.L_x_0) ;  /* 0x0000001108a07547 */ /* 0x000fea000b800000 */
[----:B------:R-:W1:Y:S01]  /*0280*/  S2R R75, SR_TID.X ;  /* 0x00000000004b7919 */ /* 0x000e620000002100 */
[----:B------:R-:W-:Y:S01]  /*0290*/  IMAD.SHL.U32 R76, R74, 0x8, RZ ;  /* 0x000000084a4c7824 */ /* 0x000fe200078e00ff */
[----:B------:R-:W-:Y:S01]  /*02a0*/  UMOV UR4, URZ ;  /* 0x000000ff00047c82 */ /* 0x000fe20008000000 */
[----:B------:R-:W-:Y:S02]  /*02b0*/  IMAD.U32 R25, RZ, RZ, UR10 ;  /* 0x0000000aff197e24 */ /* 0x000fe4000f8e00ff */
[C---:B------:R-:W-:Y:S02]  /*02c0*/  VIADD R77, R76.reuse, 0x1 ;  /* 0x000000014c4d7836 */ /* 0x040fe40000000000 */
[----:B------:R-:W-:-:S04]  /*02d0*/  IMAD R2, R76, R25, UR10 ;  /* 0x0000000a4c027e24 */ /* 0x000fc8000f8e0219 */
[----:B------:R-:W-:Y:S02]  /*02e0*/  IMAD R78, R25, 0x2, R2 ;  /* 0x00000002194e7824 */ /* 0x000fe400078e0202 */
[----:B------:R-:W-:Y:S02]  /*02f0*/  IMAD.MOV.U32 R2, RZ, RZ, RZ ;  /* 0x000000ffff027224 */ /* 0x000fe400078e00ff */
[----:B------:R-:W-:-:S07]  /*0300*/  VIADD R78, R78, UR10 ;  /* 0x0000000a4e4e7c36 */ /* 0x000fce0008000000 */
.L_x_2:
[----:B------:R-:W2:Y:S01]  /*0310*/  S2UR UR6, SR_CgaCtaId ;  /* 0x00000000000679c3 */ /* 0x000ea20000008800 */
[----:B------:R-:W3:Y:S01]  /*0320*/  LDCU UR10, c[0x0][0x398] ;  /* 0x00007300ff0a77ac */ /* 0x000ee20008000800 */
[----:B------:R-:W4:Y:S01]  /*0330*/  S2R R24, SR_TID.Y ;  /* 0x0000000000187919 */ /* 0x000f220000002200 */
[----:B------:R-:W-:Y:S01]  /*0340*/  IMAD.U32 R26, RZ, RZ, UR4 ;  /* 0x00000004ff1a7e24 */ /* 0x000fe2000f8e00ff */
[----:B------:R-:W-:Y:S01]  /*0350*/  UMOV UR5, 0x400 ;  /* 0x0000040000057882 */ /* 0x000fe20000000000 */
[----:B------:R-:W5:Y:S02]  /*0360*/  S2R R27, SR_CTAID.Y ;  /* 0x00000000001b7919 */ /* 0x000f640000002600 */
[----:B-1----:R-:W-:-:S05]  /*0370*/  IMAD R91, R26, 0x20, R75 ;  /* 0x000000201a5b7824 */ /* 0x002fca00078e024b */
[C---:B---3--:R-:W-:Y:S01]  /*0380*/  ISETP.GE.AND P4, PT, R91.reuse, UR10, PT ;  /* 0x0000000a5b007c0c */ /* 0x048fe2000bf86270 */
[----:B------:R-:W-:Y:S01]  /*0390*/  IMAD.U32 R29, RZ, RZ, UR10 ;  /* 0x0000000aff1d7e24 */ /* 0x000fe2000f8e00ff */
[----:B------:R-:W-:Y:S02]  /*03a0*/  ISETP.GE.AND P0, PT, R91, UR10, PT ;  /* 0x0000000a5b007c0c */ /* 0x000fe4000bf06270 */
[----:B------:R-:W-:Y:S01]  /*03b0*/  ISETP.LT.U32.AND P4, PT, R77, UR10, !P4 ;  /* 0x0000000a4d007c0c */ /* 0x000fe2000e781070 */
[----:B--2---:R-:W-:Y:S01]  /*03c0*/  ULEA UR7, UR6, UR5, 0x18 ;  /* 0x0000000506077291 */ /* 0x004fe2000f8ec0ff */
[----:B------:R-:W-:Y:S02]  /*03d0*/  ISETP.GE.U32.OR P1, PT, R76, UR10, P0 ;  /* 0x0000000a4c007c0c */ /* 0x000fe40008726470 */
[----:B------:R-:W-:-:S03]  /*03e0*/  ISETP.GE.AND P0, PT, R91, UR10, PT ;  /* 0x0000000a5b007c0c */ /* 0x000fc6000bf06270 */
[----:B------:R-:W-:-:S05]  /*03f0*/  LEA R75, R75, UR7, 0x2 ;  /* 0x000000074b4b7c11 */ /* 0x000fca000f8e10ff */
[----:B------:R-:W-:Y:S02]  /*0400*/  IMAD R80, R0, 0x400, R75 ;  /* 0x0000040000507824 */ /* 0x000fe400078e024b */
[--C-:B----4-:R-:W-:Y:S01]  /*0410*/  @!P4 IMAD.MOV.U32 R0, RZ, RZ, R24.reuse ;  /* 0x000000ffff00c224 */ /* 0x110fe200078e0018 */
[----:B------:R-:W1:Y:S01]  /*0420*/  @!P1 LDC.64 R84, c[0x0][0x380] ;  /* 0x0000e000ff549b82 */ /* 0x000e620000000a00 */
[----:B------:R-:W-:Y:S02]  /*0430*/  @P4 IMAD.MOV.U32 R0, RZ, RZ, R24 ;  /* 0x000000ffff004224 */ /* 0x000fe400078e0018 */
[----:B------:R-:W-:Y:S02]  /*0440*/  @!P1 IMAD R75, R76, UR10, R91 ;  /* 0x0000000a4c4b9c24 */ /* 0x000fe4000f8e025b */
[C-C-:B-----5:R-:W-:Y:S02]  /*0450*/  IMAD R74, R27.reuse, 0x4, R0.reuse ;  /* 0x000000041b4a7824 */ /* 0x160fe400078e0200 */
[C---:B------:R-:W-:Y:S01]  /*0460*/  @P4 IMAD R28, R27.reuse, 0x4, R0 ;  /* 0x000000041b1c4824 */ /* 0x040fe200078e0200 */
[----:B------:R-:W2:Y:S01]  /*0470*/  @P4 LDC.64 R24, c[0x0][0x380] ;  /* 0x0000e000ff184b82 */ /* 0x000ea20000000a00 */
[----:B------:R-:W-:Y:S01]  /*0480*/  IMAD.SHL.U32 R27, R27, 0x20, RZ ;  /* 0x000000201b1b7824 */ /* 0x000fe200078e00ff */
[----:B------:R-:W-:Y:S01]  /*0490*/  LEA R26, R74, 0x2, 0x3 ;  /* 0x000000024a1a7811 */ /* 0x000fe200078e18ff */
[----:B------:R-:W-:Y:S01]  /*04a0*/  @P4 IMAD.SHL.U32 R76, R28, 0x8, RZ ;  /* 0x000000081c4c4824 */ /* 0x000fe200078e00ff */
[----:B------:R-:W-:Y:S01]  /*04b0*/  LEA R28, R74, 0x3, 0x3 ;  /* 0x000000034a1c7811 */ /* 0x000fe200078e18ff */
[----:B------:R-:W-:Y:S01]  /*04c0*/  IMAD R30, R0, 0x8, R27 ;  /* 0x00000008001e7824 */ /* 0x000fe200078e021b */
[----:B------:R-:W-:Y:S01]  /*04d0*/  ISETP.LT.U32.AND P6, PT, R26, UR10, !P0 ;  /* 0x0000000a1a007c0c */ /* 0x000fe2000c7c1070 */
[----:B------:R-:W-:Y:S01]  /*04e0*/  @P4 IMAD R26, R76, R29, UR10 ;  /* 0x0000000a4c1a4e24 */ /* 0x000fe2000f8e021d */
[----:B------:R-:W-:-:S03]  /*04f0*/  ISETP.LT.U32.AND P5, PT, R28, UR10, !P0 ;  /* 0x0000000a1c007c0c */ /* 0x000fc6000c7a1070 */
[----:B------:R-:W-:-:S08]  /*0500*/  @P4 IMAD.IADD R29, R26, 0x1, R91 ;  /* 0x000000011a1d4824 */ /* 0x000fd000078e025b */
[----:B------:R-:W3:Y:S01]  /*0510*/  @P6 LDC.64 R86, c[0x0][0x380] ;  /* 0x0000e000ff566b82 */ /* 0x000ee20000000a00 */
[----:B------:R-:W-:Y:S02]  /*0520*/  @P6 IMAD.SHL.U32 R76, R74, 0x8, RZ ;  /* 0x000000084a4c6824 */ /* 0x000fe400078e00ff */
[----:B--2---:R-:W-:-:S05]  /*0530*/  @P4 IMAD.WIDE R28, R29, 0x4, R24 ;  /* 0x000000041d1c4825 */ /* 0x004fca00078e0218 */
[----:B------:R-:W2:Y:S01]  /*0540*/  @P5 LDC.64 R26, c[0x0][0x380] ;  /* 0x0000e000ff1a5b82 */ /* 0x000ea20000000a00 */
[----:B------:R-:W-:Y:S01]  /*0550*/  VIADD R24, R30, 0x5 ;  /* 0x000000051e187836 */ /* 0x000fe20000000000 */
[----:B0-----:R0:W4:Y:S01]  /*0560*/  @P4 LDG.E R81, desc[UR8][R28.64] ;  /* 0x000000081c514981 */ /* 0x001122000c1e1900 */
[----:B------:R-:W-:-:S03]  /*0570*/  IMAD.U32 R25, RZ, RZ, UR10 ;  /* 0x0000000aff197e24 */ /* 0x000fc6000f8e00ff */
[----:B------:R-:W-:Y:S01]  /*0580*/  ISETP.LT.U32.AND P3, PT, R24, UR10, !P0 ;  /* 0x0000000a18007c0c */ /* 0x000fe2000c761070 */
[----:B------:R-:W-:Y:S02]  /*0590*/  @P6 IMAD R24, R76, R25, UR10 ;  /* 0x0000000a4c186e24 */ /* 0x000fe4000f8e0219 */
[----:B------:R-:W-:-:S03]  /*05a0*/  IMAD.U32 R31, RZ, RZ, UR10 ;  /* 0x0000000aff1f7e24 */ /* 0x000fc6000f8e00ff */
[----:B------:R-:W-:Y:S01]  /*05b0*/  @P6 IADD3 R25, PT, PT, R91, UR10, R24 ;  /* 0x0000000a5b196c10 */ /* 0x000fe2000fffe018 */
[----:B------:R-:W-:-:S04]  /*05c0*/  @P5 IMAD.SHL.U32 R76, R74, 0x8, RZ ;  /* 0x000000084a4c5824 */ /* 0x000fc800078e00ff */
[----:B---3--:R-:W-:Y:S02]  /*05d0*/  @P6 IMAD.WIDE R86, R25, 0x4, R86 ;  /* 0x0000000419566825 */ /* 0x008fe400078e0256 */
[----:B------:R-:W3:Y:S02]  /*05e0*/  @P3 LDC.64 R24, c[0x0][0x380] ;  /* 0x0000e000ff183b82 */ /* 0x000ee40000000a00 */
[----:B------:R-:W-:Y:S02]  /*05f0*/  @P5 IMAD R31, R76, R31, UR10 ;  /* 0x0000000a4c1f5e24 */ /* 0x000fe4000f8e021f */
[----:B------:R-:W5:Y:S02]  /*0600*/  @P6 LDG.E R87, desc[UR8][R86.64] ;  /* 0x0000000856576981 */ /* 0x000f64000c1e1900 */
[----:B------:R-:W-:-:S05]  /*0610*/  @P5 VIADD R82, R31, UR10 ;  /* 0x0000000a1f525c36 */ /* 0x000fca0008000000 */
[----:B0-----:R-:W-:-:S05]  /*0620*/  @P5 IADD3 R29, PT, PT, R91, UR10, R82 ;  /* 0x0000000a5b1d5c10 */ /* 0x001fca000fffe052 */
[----:B--2---:R-:W-:-:S04]  /*0630*/  @P5 IMAD.WIDE R26, R29, 0x4, R26 ;  /* 0x000000041d1a5825 */ /* 0x004fc800078e021a */
[----:B------:R-:W-:Y:S01]  /*0640*/  VIADD R30, R30, 0x6 ;  /* 0x000000061e1e7836 */ /* 0x000fe20000000000 */
[----:B------:R0:W2:Y:S01]  /*0650*/  @P5 LDG.E R29, desc[UR8][R26.64] ;  /* 0x000000081a1d5981 */ /* 0x0000a2000c1e1900 */
[----:B------:R-:W-:-:S03]  /*0660*/  @P3 IADD3 R31, PT, PT, R91, UR10, R78 ;  /* 0x0000000a5b1f3c10 */ /* 0x000fc6000fffe04e */
[----:B------:R-:W-:Y:S02]  /*0670*/  ISETP.LT.U32.AND P2, PT, R30, UR10, !P0 ;  /* 0x0000000a1e007c0c */ /* 0x000fe4000c741070 */
[----:B---3--:R-:W-:-:S05]  /*0680*/  @P3 IMAD.WIDE R30, R31, 0x4, R24 ;  /* 0x000000041f1e3825 */ /* 0x008fca00078e0218 */
[----:B------:R3:W2:Y:S06]  /*0690*/  @P3 LDG.E R83, desc[UR8][R30.64] ;  /* 0x000000081e533981 */ /* 0x0006ac000c1e1900 */
[----:B------:R-:W3:Y:S01]  /*06a0*/  @P2 LDC.64 R24, c[0x0][0x380] ;  /* 0x0000e000ff182b82 */ /* 0x000ee20000000a00 */
[----:B------:R-:W-:Y:S02]  /*06b0*/  IMAD.MOV.U32 R79, RZ, RZ, RZ ;  /* 0x000000ffff4f7224 */ /* 0x000fe400078e00ff */
[----:B-1----:R-:W-:Y:S01]  /*06c0*/  @!P1 IMAD.WIDE R84, R75, 0x4, R84 ;  /* 0x000000044b549825 */ /* 0x002fe200078e0254 */
[----:B------:R-:W-:-:S02]  /*06d0*/  LEA R28, R74, 0x4, 0x3 ;  /* 0x000000044a1c7811 */ /* 0x000fc400078e18ff */
[----:B0-----:R-:W-:Y:S02]  /*06e0*/  LEA R26, R74, 0x7, 0x3 ;  /* 0x000000074a1a7811 */ /* 0x001fe400078e18ff */
[----:B------:R0:W2:Y:S01]  /*06f0*/  @!P1 LDG.E R79, desc[UR8][R84.64] ;  /* 0x00000008544f9981 */ /* 0x0000a2000c1e1900 */
[----:B------:R-:W-:Y:S01]  /*0700*/  ISETP.LT.U32.AND P1, PT, R28, UR10, !P0 ;  /* 0x0000000a1c007c0c */ /* 0x000fe2000c721070 */
[----:B------:R-:W-:Y:S01]  /*0710*/  @P2 VIADD R28, R78, UR10 ;  /* 0x0000000a4e1c2c36 */ /* 0x000fe20008000000 */
[----:B------:R-:W-:-:S04]  /*0720*/  ISETP.LT.U32.AND P0, PT, R26, UR10, !P0 ;  /* 0x0000000a1a007c0c */ /* 0x000fc8000c701070 */
[----:B---3--:R-:W-:-:S07]  /*0730*/  @P2 IADD3 R31, PT, PT, R91, UR10, R28 ;  /* 0x0000000a5b1f2c10 */ /* 0x008fce000fffe01c */
[----:B------:R-:W1:Y:S01]  /*0740*/  @P1 LDC.64 R26, c[0x0][0x380] ;  /* 0x0000e000ff1a1b82 */ /* 0x000e620000000a00 */
[----:B------:R-:W-:-:S05]  /*0750*/  @P2 IMAD.WIDE R30, R31, 0x4, R24 ;  /* 0x000000041f1e2825 */ /* 0x000fca00078e0218 */
[----:B------:R-:W3:Y:S02]  /*0760*/  @P2 LDG.E R93, desc[UR8][R30.64] ;  /* 0x000000081e5d2981 */ /* 0x000ee4000c1e1900 */
[----:B------:R-:W1:Y:S01]  /*0770*/  @P0 LDC.64 R24, c[0x0][0x380] ;  /* 0x0000e000ff180b82 */ /* 0x000e620000000a00 */
[----:B0-----:R-:W-:-:S04]  /*0780*/  IMAD.U32 R85, RZ, RZ, UR10 ;  /* 0x0000000aff557e24 */ /* 0x001fc8000f8e00ff */
[----:B------:R-:W-:Y:S02]  /*0790*/  @P0 IMAD R28, R85, 0x2, R78 ;  /* 0x00000002551c0824 */ /* 0x000fe400078e024e */
[----:B------:R-:W-:-:S03]  /*07a0*/  @P1 IMAD.IADD R75, R78, 0x1, R91 ;  /* 0x000000014e4b1824 */ /* 0x000fc600078e025b */
[----:B------:R-:W-:Y:S01]  /*07b0*/  @P0 IADD3 R91, PT, PT, R91, UR10, R28 ;  /* 0x0000000a5b5b0c10 */ /* 0x000fe2000fffe01c */
[----:B-1----:R-:W-:-:S05]  /*07c0*/  @P1 IMAD.WIDE R26, R75, 0x4, R26 ;  /* 0x000000044b1a1825 */ /* 0x002fca00078e021a */
[----:B------:R0:W3:Y:S01]  /*07d0*/  @P1 LDG.E R89, desc[UR8][R26.64] ;  /* 0x000000081a591981 */ /* 0x0000e2000c1e1900 */
[----:B------:R-:W-:-:S05]  /*07e0*/  @P0 IMAD.WIDE R24, R91, 0x4, R24 ;  /* 0x000000045b180825 */ /* 0x000fca00078e0218 */
[----:B------:R1:W3:Y:S01]  /*07f0*/  @P0 LDG.E R91, desc[UR8][R24.64] ;  /* 0x00000008185b0981 */ /* 0x0002e2000c1e1900 */
[----:B------:R-:W0:Y:S01]  /*0800*/  S2R R75, SR_TID.X ;  /* 0x00000000004b7919 */ /* 0x000e220000002100 */
[----:B------:R-:W0:Y:S01]  /*0810*/  S2R R28, SR_CTAID.X ;  /* 0x00000000001c7919 */ /* 0x000e220000002500 */
[----:B------:R-:W-:-:S04]  /*0820*/  IMAD.U32 R85, RZ, RZ, UR4 ;  /* 0x00000004ff557e24 */ /* 0x000fc8000f8e00ff */
[----:B------:R-:W-:Y:S01]  /*0830*/  IMAD R85, R85, 0x20, R0 ;  /* 0x0000002055557824 */ /* 0x000fe200078e0200 */
[----:B------:R-:W-:Y:S01]  /*0840*/  @!P4 STS [R80+0x80], RZ ;  /* 0x000080ff5000c388 */ /* 0x000fe20000000800 */
[----:B0-----:R-:W-:-:S04]  /*0850*/  IMAD R28, R28, 0x4, R75 ;  /* 0x000000041c1c7824 */ /* 0x001fc800078e024b */
[----:B------:R-:W-:-:S05]  /*0860*/  IMAD.SHL.U32 R82, R28, 0x8, RZ ;  /* 0x000000081c527824 */ /* 0x000fca00078e00ff */
[C---:B------:R-:W-:Y:S02]  /*0870*/  VIMNMX R26, PT, PT, R82.reuse, R85, !PT ;  /* 0x00000055521a7248 */ /* 0x040fe40007fe0100 */
[C-C-:B-1----:R-:W-:Y:S01]  /*0880*/  VIADDMNMX R24, R82.reuse, 0x1, R85.reuse, !PT ;  /* 0x0000000152187846 */ /* 0x142fe20007800155 */
[----:B------:R-:W-:Y:S04]  /*0890*/  @!P6 STS [R80+0x100], RZ ;  /* 0x000100ff5000e388 */ /* 0x000fe80000000800 */
[----:B------:R-:W-:Y:S01]  /*08a0*/  @!P5 STS [R80+0x180], RZ ;  /* 0x000180ff5000d388 */ /* 0x000fe20000000800 */
[----:B------:R-:W-:-:S03]  /*08b0*/  VIADDMNMX R28, R82, 0x3, R85, !PT ;  /* 0x00000003521c7846 */ /* 0x000fc60007800155 */
[----:B------:R-:W-:Y:S04]  /*08c0*/  @!P3 STS [R80+0x280], RZ ;  /* 0x000280ff5000b388 */ /* 0x000fe80000000800 */
[----:B------:R-:W-:Y:S04]  /*08d0*/  @!P2 STS [R80+0x300], RZ ;  /* 0x000300ff5000a388 */ /* 0x000fe80000000800 */
[----:B------:R-:W-:Y:S04]  /*08e0*/  @!P1 STS [R80+0x200], RZ ;  /* 0x000200ff50009388 */ /* 0x000fe80000000800 */
[----:B------:R-:W-:Y:S04]  /*08f0*/  @!P0 STS [R80+0x380], RZ ;  /* 0x000380ff50008388 */ /* 0x000fe80000000800 */
[----:B----4-:R0:W-:Y:S01]  /*0900*/  @P4 STS [R80+0x80], R81 ;  /* 0x0000805150004388 */ /* 0x0101e20000000800 */
[----:B------:R-:W-:-:S13]  /*0910*/  ISETP.GE.AND P4, PT, R26, UR10, PT ;  /* 0x0000000a1a007c0c */ /* 0x000fda000bf86270 */
[----:B------:R-:W1:Y:S01]  /*0920*/  @!P4 LDC.64 R30, c[0x0][0x388] ;  /* 0x0000e200ff1ecb82 */ /* 0x000e620000000a00 */
[----:B-----5:R4:W-:Y:S01]  /*0930*/  @P6 STS [R80+0x100], R87 ;  /* 0x0001005750006388 */ /* 0x0209e20000000800 */
[----:B------:R-:W-:Y:S02]  /*0940*/  ISETP.GE.AND P6, PT, R24, UR10, PT ;  /* 0x0000000a18007c0c */ /* 0x000fe4000bfc6270 */
[----:B------:R-:W-:Y:S01]  /*0950*/  VIADDMNMX R24, R82, 0x2, R85, !PT ;  /* 0x0000000252187846 */ /* 0x000fe20007800155 */
[----:B------:R-:W-:-:S10]  /*0960*/  @!P4 IMAD R25, R85, UR10, R82 ;  /* 0x0000000a5519cc24 */ /* 0x000fd4000f8e0252 */
[----:B------:R-:W5:Y:S01]  /*0970*/  @!P6 LDC.64 R26, c[0x0][0x388] ;  /* 0x0000e200ff1aeb82 */ /* 0x000f620000000a00 */
[----:B--2---:R2:W-:Y:S01]  /*0980*/  @P5 STS [R80+0x180], R29 ;  /* 0x0001801d50005388 */ /* 0x0045e20000000800 */
[----:B------:R-:W-:Y:S01]  /*0990*/  ISETP.GE.AND P5, PT, R24, UR10, PT ;  /* 0x0000000a18007c0c */ /* 0x000fe2000bfa6270 */
[----:B0-----:R-:W-:Y:S02]  /*09a0*/  IMAD.MOV.U32 R81, RZ, RZ, RZ ;  /* 0x000000ffff517224 */ /* 0x001fe400078e00ff */
[----:B-1----:R-:W-:-:S04]  /*09b0*/  @!P4 IMAD.WIDE R30, R25, 0x4, R30 ;  /* 0x00000004191ec825 */ /* 0x002fc800078e021e */
[----:B----4-:R-:W-:Y:S01]  /*09c0*/  @!P6 IMAD R87, R85, UR10, RZ ;  /* 0x0000000a5557ec24 */ /* 0x010fe2000f8e02ff */
[----:B------:R0:W4:Y:S01]  /*09d0*/  @!P4 LDG.E R81, desc[UR8][R30.64] ;  /* 0x000000081e51c981 */ /* 0x000122000c1e1900 */
[----:B------:R-:W-:-:S04]  /*09e0*/  ISETP.GE.AND P4, PT, R28, UR10, PT ;  /* 0x0000000a1c007c0c */ /* 0x000fc8000bf86270 */
[----:B------:R-:W1:Y:S01]  /*09f0*/  @!P5 LDC.64 R24, c[0x0][0x388] ;  /* 0x0000e200ff18db82 */ /* 0x000e620000000a00 */
[----:B------:R-:W-:Y:S01]  /*0a00*/  @P3 STS [R80+0x280], R83 ;  /* 0x0002805350003388 */ /* 0x000fe20000000800 */
[----:B--2---:R-:W-:Y:S02]  /*0a10*/  @!P6 SHF.R.S32.HI R29, RZ, 0x1f, R87 ;  /* 0x0000001fff1de819 */ /* 0x004fe40000011457 */
[----:B------:R-:W-:-:S04]  /*0a20*/  @!P6 IADD3 R87, P3, PT, R82, R87, RZ ;  /* 0x000000575257e210 */ /* 0x000fc80007f7e0ff */
[----:B------:R-:W-:Y:S02]  /*0a30*/  @!P6 LEA.HI.X.SX32 R84, R82, R29, 0x1, P3 ;  /* 0x0000001d5254e211 */ /* 0x000fe400018f0eff */
[----:B-----5:R-:W-:Y:S01]  /*0a40*/  @!P6 LEA R28, P3, R87, R26, 0x2 ;  /* 0x0000001a571ce211 */ /* 0x020fe200078610ff */
[----:B------:R-:W-:-:S03]  /*0a50*/  @!P5 IMAD R26, R85, UR10, RZ ;  /* 0x0000000a551adc24 */ /* 0x000fc6000f8e02ff */
[----:B------:R-:W-:Y:S02]  /*0a60*/  @!P6 LEA.HI.X R29, R87, R27, R84, 0x2, P3 ;  /* 0x0000001b571de211 */ /* 0x000fe400018f1454 */
[----:B0-----:R-:W-:Y:S02]  /*0a70*/  @!P5 SHF.R.S32.HI R31, RZ, 0x1f, R26 ;  /* 0x0000001fff1fd819 */ /* 0x001fe4000001141a */
[C---:B------:R-:W-:Y:S02]  /*0a80*/  @!P5 IADD3 R84, P3, PT, R82.reuse, R26, RZ ;  /* 0x0000001a5254d210 */ /* 0x040fe40007f7e0ff */
[----:B------:R-:W0:Y:S02]  /*0a90*/  @!P4 LDC.64 R26, c[0x0][0x388] ;  /* 0x0000e200ff1acb82 */ /* 0x000e240000000a00 */
[----:B------:R-:W-:Y:S02]  /*0aa0*/  @!P5 LEA.HI.X.SX32 R31, R82, R31, 0x1, P3 ;  /* 0x0000001f521fd211 */ /* 0x000fe400018f0eff */
[----:B-1----:R-:W-:-:S02]  /*0ab0*/  @!P5 LEA R30, P3, R84, R24, 0x2 ;  /* 0x00000018541ed211 */ /* 0x002fc400078610ff */
[----:B------:R-:W-:Y:S02]  /*0ac0*/  VIADDMNMX R24, R82, 0x4, R85, !PT ;  /* 0x0000000452187846 */ /* 0x000fe40007800155 */
[----:B------:R-:W-:Y:S01]  /*0ad0*/  @!P5 LEA.HI.X R31, R84, R25, R31, 0x2, P3 ;  /* 0x00000019541fd211 */ /* 0x000fe200018f141f */
[----:B------:R-:W-:Y:S01]  /*0ae0*/  @!P4 IMAD R25, R85, UR10, RZ ;  /* 0x0000000a5519cc24 */ /* 0x000fe2000f8e02ff */
[----:B------:R-:W-:Y:S01]  /*0af0*/  ISETP.GE.AND P3, PT, R24, UR10, PT ;  /* 0x0000000a18007c0c */ /* 0x000fe2000bf66270 */
[----:B---3--:R1:W-:Y:S03]  /*0b00*/  @P2 STS [R80+0x300], R93 ;  /* 0x0003005d50002388 */ /* 0x0083e60000000800 */
[----:B------:R-:W-:Y:S02]  /*0b10*/  @!P4 SHF.R.S32.HI R87, RZ, 0x1f, R25 ;  /* 0x0000001fff57c819 */ /* 0x000fe40000011419 */
[C---:B------:R-:W-:Y:S01]  /*0b20*/  @!P4 IADD3 R25, P2, PT, R82.reuse, R25, RZ ;  /* 0x000000195219c210 */ /* 0x040fe20007f5e0ff */
[----:B------:R-:W2:Y:S03]  /*0b30*/  @!P5 LDG.E R31, desc[UR8][R30.64+0x8] ;  /* 0x000008081e1fd981 */ /* 0x000ea6000c1e1900 */
[----:B------:R-:W-:-:S02]  /*0b40*/  @!P4 LEA.HI.X.SX32 R24, R82, R87, 0x1, P2 ;  /* 0x000000575218c211 */ /* 0x000fc400010f0eff */
[----:B0-----:R-:W-:-:S04]  /*0b50*/  @!P4 LEA R86, P2, R25, R26, 0x2 ;  /* 0x0000001a1956c211 */ /* 0x001fc800078410ff */
[----:B------:R-:W-:Y:S02]  /*0b60*/  @!P4 LEA.HI.X R87, R25, R27, R24, 0x2, P2 ;  /* 0x0000001b1957c211 */ /* 0x000fe400010f1418 */
[----:B------:R-:W0:Y:S01]  /*0b70*/  @!P3 LDC.64 R26, c[0x0][0x388] ;  /* 0x0000e200ff1abb82 */ /* 0x000e220000000a00 */
[--C-:B------:R-:W-:Y:S01]  /*0b80*/  VIADDMNMX R24, R82, 0x5, R85.reuse, !PT ;  /* 0x0000000552187846 */ /* 0x100fe20007800155 */
[----:B------:R-:W-:Y:S01]  /*0b90*/  @!P3 IMAD R25, R85, UR10, RZ ;  /* 0x0000000a5519bc24 */ /* 0x000fe2000f8e02ff */
[----:B------:R3:W-:Y:S02]  /*0ba0*/  @P1 STS [R80+0x200], R89 ;  /* 0x0002005950001388 */ /* 0x0007e40000000800 */
[----:B------:R-:W-:Y:S02]  /*0bb0*/  ISETP.GE.AND P2, PT, R24, UR10, PT ;  /* 0x0000000a18007c0c */ /* 0x000fe4000bf46270 */
[----:B------:R-:W-:Y:S01]  /*0bc0*/  VIADDMNMX R24, R82, 0x6, R85, !PT ;  /* 0x0000000652187846 */ /* 0x000fe20007800155 */
[----:B------:R-:W5:Y:S01]  /*0bd0*/  @!P4 LDG.E R87, desc[UR8][R86.64+0xc] ;  /* 0x00000c085657c981 */ /* 0x000f62000c1e1900 */
[----:B-1----:R-:W-:-:S02]  /*0be0*/  @!P3 SHF.R.S32.HI R93, RZ, 0x1f, R25 ;  /* 0x0000001fff5db819 */ /* 0x002fc40000011419 */
[----:B------:R-:W-:Y:S01]  /*0bf0*/  ISETP.GE.AND P1, PT, R24, UR10, PT ;  /* 0x0000000a18007c0c */ /* 0x000fe2000bf26270 */
[----:B------:R1:W-:Y:S01]  /*0c00*/  @P0 STS [R80+0x380], R91 ;  /* 0x0003805b50000388 */ /* 0x0003e20000000800 */
[----:B------:R-:W-:-:S05]  /*0c10*/  @!P3 IADD3 R84, P0, PT, R82, R25, RZ ;  /* 0x000000195254b210 */ /* 0x000fca0007f1e0ff */
[----:B------:R-:W1:Y:S01]  /*0c20*/  @!P2 LDC.64 R24, c[0x0][0x388] ;  /* 0x0000e200ff18ab82 */ /* 0x000e620000000a00 */
[----:B------:R-:W-:Y:S02]  /*0c30*/  @!P3 LEA.HI.X.SX32 R93, R82, R93, 0x1, P0 ;  /* 0x0000005d525db211 */ /* 0x000fe400000f0eff */
[----:B0-----:R-:W-:-:S04]  /*0c40*/  @!P3 LEA R88, P0, R84, R26, 0x2 ;  /* 0x0000001a5458b211 */ /* 0x001fc800078010ff */
[----:B---3--:R-:W-:Y:S01]  /*0c50*/  @!P3 LEA.HI.X R89, R84, R27, R93, 0x2, P0 ;  /* 0x0000001b5459b211 */ /* 0x008fe200000f145d */
[----:B------:R-:W-:-:S05]  /*0c60*/  @!P2 IMAD R27, R85, UR10, RZ ;  /* 0x0000000a551bac24 */ /* 0x000fca000f8e02ff */
[----:B------:R-:W-:Y:S01]  /*0c70*/  @!P2 SHF.R.S32.HI R93, RZ, 0x1f, R27 ;  /* 0x0000001fff5da819 */ /* 0x000fe2000001141b */
[----:B------:R-:W3:Y:S01]  /*0c80*/  @!P3 LDG.E R89, desc[UR8][R88.64+0x10] ;  /* 0x000010085859b981 */ /* 0x000ee2000c1e1900 */
[C---:B------:R-:W-:Y:S02]  /*0c90*/  @!P2 IADD3 R84, P0, PT, R82.reuse, R27, RZ ;  /* 0x0000001b5254a210 */ /* 0x040fe40007f1e0ff */
[----:B------:R-:W0:Y:S02]  /*0ca0*/  @!P1 LDC.64 R26, c[0x0][0x388] ;  /* 0x0000e200ff1a9b82 */ /* 0x000e240000000a00 */
[----:B------:R-:W-:Y:S02]  /*0cb0*/  @!P2 LEA.HI.X.SX32 R93, R82, R93, 0x1, P0 ;  /* 0x0000005d525da211 */ /* 0x000fe400000f0eff */
[----:B-1----:R-:W-:-:S04]  /*0cc0*/  @!P2 LEA R90, P0, R84, R24, 0x2 ;  /* 0x00000018545aa211 */ /* 0x002fc800078010ff */
[----:B------:R-:W-:Y:S01]  /*0cd0*/  @!P2 LEA.HI.X R91, R84, R25, R93, 0x2, P0 ;  /* 0x00000019545ba211 */ /* 0x000fe200000f145d */
[----:B------:R-:W-:-:S05]  /*0ce0*/  @!P1 IMAD R25, R85, UR10, RZ ;  /* 0x0000000a55199c24 */ /* 0x000fca000f8e02ff */
[----:B------:R-:W-:Y:S01]  /*0cf0*/  @!P1 SHF.R.S32.HI R93, RZ, 0x1f, R25 ;  /* 0x0000001fff5d9819 */ /* 0x000fe20000011419 */
[----:B------:R-:W3:Y:S01]  /*0d00*/  @!P2 LDG.E R91, desc[UR8][R90.64+0x14] ;  /* 0x000014085a5ba981 */ /* 0x000ee2000c1e1900 */
[----:B------:R-:W-:-:S04]  /*0d10*/  @!P1 IADD3 R25, P0, PT, R82, R25, RZ ;  /* 0x0000001952199210 */ /* 0x000fc80007f1e0ff */
[----:B------:R-:W-:Y:S02]  /*0d20*/  @!P1 LEA.HI.X.SX32 R24, R82, R93, 0x1, P0 ;  /* 0x0000005d52189211 */ /* 0x000fe400000f0eff */
[----:B0-----:R-:W-:-:S04]  /*0d30*/  @!P1 LEA R26, P0, R25, R26, 0x2 ;  /* 0x0000001a191a9211 */ /* 0x001fc800078010ff */
[----:B------:R-:W-:Y:S02]  /*0d40*/  @!P1 LEA.HI.X R27, R25, R27, R24, 0x2, P0 ;  /* 0x0000001b191b9211 */ /* 0x000fe400000f1418 */
[----:B------:R-:W-:-:S04]  /*0d50*/  VIADDMNMX R24, R82, 0x7, R85, !PT ;  /* 0x0000000752187846 */ /* 0x000fc80007800155 */
[----:B------:R-:W-:Y:S01]  /*0d60*/  ISETP.GE.AND P0, PT, R24, UR10, PT ;  /* 0x0000000a18007c0c */ /* 0x000fe2000bf06270 */
[----:B------:R-:W3:Y:S01]  /*0d70*/  @!P1 LDG.E R27, desc[UR8][R26.64+0x18] ;  /* 0x000018081a1b9981 */ /* 0x000ee2000c1e1900 */
[----:B------:R-:W-:-:S11]  /*0d80*/  P2R R83, PR, RZ, 0x40 ;  /* 0x00000040ff537803 */ /* 0x000fd60000000000 */
[----:B------:R-:W-:-:S05]  /*0d90*/  @!P0 IMAD R85, R85, UR10, RZ ;  /* 0x0000000a55558c24 */ /* 0x000fca000f8e02ff */
[----:B------:R-:W-:Y:S02]  /*0da0*/  @!P0 SHF.R.S32.HI R25, RZ, 0x1f, R85 ;  /* 0x0000001fff198819 */ /* 0x000fe40000011455 */
[----:B------:R-:W-:-:S04]  /*0db0*/  @!P0 IADD3 R84, P6, PT, R82, R85, RZ ;  /* 0x0000005552548210 */ /* 0x000fc80007fde0ff */
[----:B------:R-:W-:Y:S02]  /*0dc0*/  @!P0 LEA.HI.X.SX32 R82, R82, R25, 0x1, P6 ;  /* 0x0000001952528211 */ /* 0x000fe400030f0eff */
[----:B------:R-:W0:Y:S02]  /*0dd0*/  @!P0 LDC.64 R24, c[0x0][0x388] ;  /* 0x0000e200ff188b82 */ /* 0x000e240000000a00 */
[----:B0-----:R-:W-:-:S04]  /*0de0*/  @!P0 LEA R24, P6, R84, R24, 0x2 ;  /* 0x0000001854188211 */ /* 0x001fc800078c10ff */
[----:B------:R-:W-:Y:S02]  /*0df0*/  @!P0 LEA.HI.X R25, R84, R25, R82, 0x2, P6 ;  /* 0x0000001954198211 */ /* 0x000fe400030f1452 */
[----:B------:R-:W-:-:S04]  /*0e00*/  ISETP.NE.AND P6, PT, R83, RZ, PT ;  /* 0x000000ff5300720c */ /* 0x000fc80003fc5270 */
[----:B------:R0:W3:Y:S09]  /*0e10*/  @!P0 LDG.E R25, desc[UR8][R24.64+0x1c] ;  /* 0x00001c0818198981 */ /* 0x0000f2000c1e1900 */
[----:B------:R-:W3:Y:S01]  /*0e20*/  @!P6 LDG.E R28, desc[UR8][R28.64+0x4] ;  /* 0x000004081c1ce981 */ /* 0x000ee2000c1e1900 */
[----:B------:R-:W-:-:S04]  /*0e30*/  UIADD3 UR5, UPT, UPT, UR5, 0x1000, URZ ;  /* 0x0000100005057890 */ /* 0x000fc8000fffe0ff */
[----:B------:R-:W-:-:S06]  /*0e40*/  ULEA UR5, UR6, UR5, 0x18 ;  /* 0x0000000506057291 */ /* 0x000fcc000f8ec0ff */
[----:B------:R-:W-:Y:S01]  /*0e50*/  LEA R82, R0, UR5, 0x7 ;  /* 0x0000000500527c11 */ /* 0x000fe2000f8e38ff */
[----:B------:R1:W-:Y:S04]  /*0e60*/  STS [R80], R79 ;  /* 0x0000004f50007388 */ /* 0x0003e80000000800 */
[----:B------:R-:W-:-:S05]  /*0e70*/  IMAD R82, R75, 0x20, R82 ;  /* 0x000000204b527824 */ /* 0x000fca00078e0252 */
[----:B------:R0:W-:Y:S04]  /*0e80*/  @P6 STS [R82+0x4], RZ ;  /* 0x000004ff52006388 */ /* 0x0001e80000000800 */
[----:B------:R0:W-:Y:S04]  /*0e90*/  @P5 STS [R82+0x8], RZ ;  /* 0x000008ff52005388 */ /* 0x0001e80000000800 */
[----:B------:R0:W-:Y:S04]  /*0ea0*/  @P4 STS [R82+0xc], RZ ;  /* 0x00000cff52004388 */ /* 0x0001e80000000800 */
[----:B------:R0:W-:Y:S04]  /*0eb0*/  @P3 STS [R82+0x10], RZ ;  /* 0x000010ff52003388 */ /* 0x0001e80000000800 */
[----:B------:R0:W-:Y:S04]  /*0ec0*/  @P2 STS [R82+0x14], RZ ;  /* 0x000014ff52002388 */ /* 0x0001e80000000800 */
[----:B------:R2:W-:Y:S04]  /*0ed0*/  @P1 STS [R82+0x18], RZ ;  /* 0x000018ff52001388 */ /* 0x0005e80000000800 */
[----:B------:R2:W-:Y:S01]  /*0ee0*/  @P0 STS [R82+0x1c], RZ ;  /* 0x00001cff52000388 */ /* 0x0005e20000000800 */
[----:B0-----:R-:W-:-:S02]  /*0ef0*/  LEA R24, R0, UR7, 0xa ;  /* 0x0000000700187c11 */ /* 0x001fc4000f8e50ff */
[----:B-1----:R-:W-:-:S03]  /*0f00*/  LEA R80, R75, UR5, 0x5 ;  /* 0x000000054b507c11 */ /* 0x002fc6000f8e28ff */
[----:B------:R-:W-:Y:S01]  /*0f10*/  VIADD R79, R24, 0x200 ;  /* 0x00000200184f7836 */ /* 0x000fe20000000000 */
[----:B------:R-:W-:Y:S01]  /*0f20*/  UMOV UR5, 0x10 ;  /* 0x0000001000057882 */ /* 0x000fe20000000000 */
[----:B----4-:R0:W-:Y:S04]  /*0f30*/  STS [R82], R81 ;  /* 0x0000005152007388 */ /* 0x0101e80000000800 */
[----:B--2---:R0:W-:Y:S04]  /*0f40*/  @!P5 STS [R82+0x8], R31 ;  /* 0x0000081f5200d388 */ /* 0x0041e80000000800 */
[----:B-----5:R0:W-:Y:S04]  /*0f50*/  @!P4 STS [R82+0xc], R87 ;  /* 0x00000c575200c388 */ /* 0x0201e80000000800 */
[----:B---3--:R0:W-:Y:S04]  /*0f60*/  @!P3 STS [R82+0x10], R89 ;  /* 0x000010595200b388 */ /* 0x0081e80000000800 */
[----:B------:R0:W-:Y:S04]  /*0f70*/  @!P2 STS [R82+0x14], R91 ;  /* 0x0000145b5200a388 */ /* 0x0001e80000000800 */
[----:B------:R0:W-:Y:S04]  /*0f80*/  @!P1 STS [R82+0x18], R27 ;  /* 0x0000181b52009388 */ /* 0x0001e80000000800 */
[----:B------:R0:W-:Y:S04]  /*0f90*/  @!P0 STS [R82+0x1c], R25 ;  /* 0x00001c1952008388 */ /* 0x0001e80000000800 */
[----:B------:R0:W-:Y:S01]  /*0fa0*/  @!P6 STS [R82+0x4], R28 ;  /* 0x0000041c5200e388 */ /* 0x0001e20000000800 */
[----:B------:R-:W-:Y:S06]  /*0fb0*/  BAR.SYNC.DEFER_BLOCKING 0x0 ;  /* 0x0000000000007b1d */ /* 0x000fec0000010000 */
.L_x_1:
[----:B0-----:R-:W-:Y:S04]  /*0fc0*/  LDS.128 R24, [R80+UR5+-0x10] ;  /* 0xfffff00550187984 */ /* 0x001fe80008000c00 */
[----:B------:R-:W-:Y:S01]  /*0fd0*/  LDS.128 R28, [R80+UR5] ;  /* 0x00000005501c7984 */ /* 0x000fe20008000c00 */
[----:B------:R-:W-:-:S03]  /*0fe0*/  UIADD3 UR5, UPT, UPT, UR5, 0x80, URZ ;  /* 0x0000008005057890 */ /* 0x000fc6000fffe0ff */
[----:B------:R-:W0:Y:S01]  /*0ff0*/  LDS R81, [R79+-0x180] ;  /* 0xfffe80004f517984 */ /* 0x000e220000000800 */
[----:B------:R-:W-:-:S03]  /*1000*/  UISETP.NE.AND UP0, UPT, UR5, 0x1010, UPT ;  /* 0x000010100500788c */ /* 0x000fc6000bf05270 */
[----:B------:R-:W1:Y:S04]  /*1010*/  LDS R82, [R79+-0x200] ;  /* 0xfffe00004f527984 */ /* 0x000e680000000800 */
[----:B------:R-:W2:Y:S04]  /*1020*/  LDS R83, [R79+-0x100] ;  /* 0xffff00004f537984 */ /* 0x000ea80000000800 */
[----:B------:R-:W3:Y:S04]  /*1030*/  LDS R85, [R79+-0x80] ;  /* 0xffff80004f557984 */ /* 0x000ee80000000800 */
[----:B------:R-:W4:Y:S04]  /*1040*/  LDS R87, [R79] ;  /* 0x000000004f577984 */ /* 0x000f280000000800 */
[----:B------:R-:W5:Y:S04]  /*1050*/  LDS R89, [R79+0x80] ;  /* 0x000080004f597984 */ /* 0x000f680000000800 */
[----:B------:R-:W5:Y:S01]  /*1060*/  LDS R91, [R79+0x100] ;  /* 0x000100004f5b7984 */ /* 0x000f620000000800 */
[----:B0-----:R-:W-:Y:S01]  /*1070*/  FFMA R65, R24, R81, R65 ;  /* 0x0000005118417223 */ /* 0x001fe20000000041 */
[C---:B------:R-:W-:Y:S01]  /*1080*/  FFMA R64, R81.reuse, R25, R64 ;  /* 0x0000001951407223 */ /* 0x040fe20000000040 */
[C---:B------:R-:W-:Y:S01]  /*1090*/  FFMA R63, R81.reuse, R26, R63 ;  /* 0x0000001a513f7223 */ /* 0x040fe2000000003f */
[C---:B------:R-:W-:Y:S01]  /*10a0*/  FFMA R62, R81.reuse, R27, R62 ;  /* 0x0000001b513e7223 */ /* 0x040fe2000000003e */
[----:B------:R-:W-:Y:S01]  /*10b0*/  FFMA R61, R28, R81, R61 ;  /* 0x000000511c3d7223 */ /* 0x000fe2000000003d */
[C---:B------:R-:W-:Y:S01]  /*10c0*/  FFMA R60, R81.reuse, R29, R60 ;  /* 0x0000001d513c7223 */ /* 0x040fe2000000003c */
[C---:B------:R-:W-:Y:S01]  /*10d0*/  FFMA R59, R81.reuse, R30, R59 ;  /* 0x0000001e513b7223 */ /* 0x040fe2000000003b */
[----:B------:R-:W-:Y:S01]  /*10e0*/  FFMA R58, R81, R31, R58 ;  /* 0x0000001f513a7223 */ /* 0x000fe2000000003a */
[C---:B-1----:R-:W-:Y:S01]  /*10f0*/  FFMA R73, R82.reuse, R24, R73 ;  /* 0x0000001852497223 */ /* 0x042fe20000000049 */
[----:B------:R-:W0:Y:S01]  /*1100*/  LDS R81, [R79+0x180] ;  /* 0x000180004f517984 */ /* 0x000e220000000800 */
[C---:B------:R-:W-:Y:S01]  /*1110*/  FFMA R72, R82.reuse, R25, R72 ;  /* 0x0000001952487223 */ /* 0x040fe20000000048 */
[C---:B------:R-:W-:Y:S01]  /*1120*/  FFMA R71, R82.reuse, R26, R71 ;  /* 0x0000001a52477223 */ /* 0x040fe20000000047 */
[C---:B------:R-:W-:Y:S01]  /*1130*/  FFMA R70, R82.reuse, R27, R70 ;  /* 0x0000001b52467223 */ /* 0x040fe20000000046 */
[C---:B------:R-:W-:Y:S01]  /*1140*/  FFMA R69, R82.reuse, R28, R69 ;  /* 0x0000001c52457223 */ /* 0x040fe20000000045 */
[C---:B------:R-:W-:Y:S01]  /*1150*/  FFMA R68, R82.reuse, R29, R68 ;  /* 0x0000001d52447223 */ /* 0x040fe20000000044 */
[C---:B------:R-:W-:Y:S01]  /*1160*/  FFMA R67, R82.reuse, R30, R67 ;  /* 0x0000001e52437223 */ /* 0x040fe20000000043 */
[----:B------:R-:W-:Y:S01]  /*1170*/  FFMA R66, R82, R31, R66 ;  /* 0x0000001f52427223 */ /* 0x000fe20000000042 */
[----:B--2---:R-:W-:Y:S01]  /*1180*/  FFMA R57, R24, R83, R57 ;  /* 0x0000005318397223 */ /* 0x004fe20000000039 */
[C---:B------:R-:W-:Y:S01]  /*1190*/  FFMA R56, R83.reuse, R25, R56 ;  /* 0x0000001953387223 */ /* 0x040fe20000000038 */
[C---:B------:R-:W-:Y:S01]  /*11a0*/  FFMA R55, R83.reuse, R26, R55 ;  /* 0x0000001a53377223 */ /* 0x040fe20000000037 */
[C---:B------:R-:W-:Y:S01]  /*11b0*/  FFMA R54, R83.reuse, R27, R54 ;  /* 0x0000001b53367223 */ /* 0x040fe20000000036 */
[----:B------:R-:W-:Y:S01]  /*11c0*/  FFMA R53, R28, R83, R53 ;  /* 0x000000531c357223 */ /* 0x000fe20000000035 */
[C---:B------:R-:W-:Y:S01]  /*11d0*/  FFMA R52, R83.reuse, R29, R52 ;  /* 0x0000001d53347223 */ /* 0x040fe20000000034 */
[C---:B------:R-:W-:Y:S01]  /*11e0*/  FFMA R51, R83.reuse, R30, R51 ;  /* 0x0000001e53337223 */ /* 0x040fe20000000033 */
[----:B------:R-:W-:Y:S01]  /*11f0*/  FFMA R50, R83, R31, R50 ;  /* 0x0000001f53327223 */ /* 0x000fe20000000032 */
[----:B---3--:R-:W-:Y:S01]  /*1200*/  FFMA R49, R24, R85, R49 ;  /* 0x0000005518317223 */ /* 0x008fe20000000031 */
[C---:B------:R-:W-:Y:S01]  /*1210*/  FFMA R48, R85.reuse, R25, R48 ;  /* 0x0000001955307223 */ /* 0x040fe20000000030 */
[C---:B------:R-:W-:Y:S01]  /*1220*/  FFMA R47, R85.reuse, R26, R47 ;  /* 0x0000001a552f7223 */ /* 0x040fe2000000002f */
[C---:B------:R-:W-:Y:S01]  /*1230*/  FFMA R46, R85.reuse, R27, R46 ;  /* 0x0000001b552e7223 */ /* 0x040fe2000000002e */
[----:B------:R-:W-:Y:S01]  /*1240*/  FFMA R45, R28, R85, R45 ;  /* 0x000000551c2d7223 */ /* 0x000fe2000000002d */
[C---:B------:R-:W-:Y:S01]  /*1250*/  FFMA R44, R85.reuse, R29, R44 ;  /* 0x0000001d552c7223 */ /* 0x040fe2000000002c */
[C---:B------:R-:W-:Y:S01]  /*1260*/  FFMA R43, R85.reuse, R30, R43 ;  /* 0x0000001e552b7223 */ /* 0x040fe2000000002b */
[----:B------:R-:W-:Y:S01]  /*1270*/  FFMA R42, R85, R31, R42 ;  /* 0x0000001f552a7223 */ /* 0x000fe2000000002a */
[----:B----4-:R-:W-:Y:S01]  /*1280*/  FFMA R41, R24, R87, R41 ;  /* 0x0000005718297223 */ /* 0x010fe20000000029 */
[C---:B------:R-:W-:Y:S01]  /*1290*/  FFMA R40, R87.reuse, R25, R40 ;  /* 0x0000001957287223 */ /* 0x040fe20000000028 */
[C---:B------:R-:W-:Y:S01]  /*12a0*/  FFMA R39, R87.reuse, R26, R39 ;  /* 0x0000001a57277223 */ /* 0x040fe20000000027 */
[C---:B------:R-:W-:Y:S01]  /*12b0*/  FFMA R38, R87.reuse, R27, R38 ;  /* 0x0000001b57267223 */ /* 0x040fe20000000026 */
[----:B------:R-:W-:Y:S01]  /*12c0*/  FFMA R37, R28, R87, R37 ;  /* 0x000000571c257223 */ /* 0x000fe20000000025 */
[C---:B------:R-:W-:Y:S01]  /*12d0*/  FFMA R36, R87.reuse, R29, R36 ;  /* 0x0000001d57247223 */ /* 0x040fe20000000024 */
[C---:B------:R-:W-:Y:S01]  /*12e0*/  FFMA R35, R87.reuse, R30, R35 ;  /* 0x0000001e57237223 */ /* 0x040fe20000000023 */
[----:B------:R-:W-:Y:S01]  /*12f0*/  FFMA R34, R87, R31, R34 ;  /* 0x0000001f57227223 */ /* 0x000fe20000000022 */
[----:B-----5:R-:W-:Y:S01]  /*1300*/  FFMA R33, R24, R89, R33 ;  /* 0x0000005918217223 */ /* 0x020fe20000000021 */
[C---:B------:R-:W-:Y:S01]  /*1310*/  FFMA R32, R89.reuse, R25, R32 ;  /* 0x0000001959207223 */ /* 0x040fe20000000020 */
[C---:B------:R-:W-:Y:S01]  /*1320*/  FFMA R23, R89.reuse, R26, R23 ;  /* 0x0000001a59177223 */ /* 0x040fe20000000017 */
[C---:B------:R-:W-:Y:S01]  /*1330*/  FFMA R22, R89.reuse, R27, R22 ;  /* 0x0000001b59167223 */ /* 0x040fe20000000016 */
[----:B------:R-:W-:Y:S01]  /*1340*/  FFMA R21, R28, R89, R21 ;  /* 0x000000591c157223 */ /* 0x000fe20000000015 */
[C---:B------:R-:W-:Y:S01]  /*1350*/  FFMA R20, R89.reuse, R29, R20 ;  /* 0x0000001d59147223 */ /* 0x040fe20000000014 */
[C---:B------:R-:W-:Y:S01]  /*1360*/  FFMA R19, R89.reuse, R30, R19 ;  /* 0x0000001e59137223 */ /* 0x040fe20000000013 */
[----:B------:R-:W-:Y:S01]  /*1370*/  FFMA R18, R89, R31, R18 ;  /* 0x0000001f59127223 */ /* 0x000fe20000000012 */
[----:B------:R-:W-:Y:S01]  /*1380*/  FFMA R17, R24, R91, R17 ;  /* 0x0000005b18117223 */ /* 0x000fe20000000011 */
[C---:B------:R-:W-:Y:S01]  /*1390*/  FFMA R16, R91.reuse, R25, R16 ;  /* 0x000000195b107223 */ /* 0x040fe20000000010 */
[C---:B------:R-:W-:Y:S01]  /*13a0*/  FFMA R15, R91.reuse, R26, R15 ;  /* 0x0000001a5b0f7223 */ /* 0x040fe2000000000f */
[C---:B------:R-:W-:Y:S01]  /*13b0*/  FFMA R14, R91.reuse, R27, R14 ;  /* 0x0000001b5b0e7223 */ /* 0x040fe2000000000e */
[----:B------:R-:W-:Y:S01]  /*13c0*/  FFMA R13, R28, R91, R13 ;  /* 0x0000005b1c0d7223 */ /* 0x000fe2000000000d */
[C---:B------:R-:W-:Y:S01]  /*13d0*/  FFMA R12, R91.reuse, R29, R12 ;  /* 0x0000001d5b0c7223 */ /* 0x040fe2000000000c */
[C---:B------:R-:W-:Y:S01]  /*13e0*/  FFMA R11, R91.reuse, R30, R11 ;  /* 0x0000001e5b0b7223 */ /* 0x040fe2000000000b */
[----:B------:R-:W-:Y:S01]  /*13f0*/  FFMA R10, R91, R31, R10 ;  /* 0x0000001f5b0a7223 */ /* 0x000fe2000000000a */
        /* <DEDUP_REMOVED lines=8> */
[----:B------:R-:W-:Y:S01]  /*1480*/  VIADD R79, R79, 0x4 ;  /* 0x000000044f4f7836 */ /* 0x000fe20000000000 */
[----:B------:R-:W-:Y:S06]  /*1490*/  BRA.U UP0, `(.L_x_1) ;  /* 0xfffffff900c87547 */ /* 0x000fec000b83ffff */
[----:B------:R-:W-:Y:S01]  /*14a0*/  BAR.SYNC.DEFER_BLOCKING 0x0 ;  /* 0x0000000000007b1d */ /* 0x000fe20000010000 */
[----:B------:R-:W-:Y:S02]  /*14b0*/  UIADD3 UR5, UPT, UPT, UR10, 0x1f, URZ ;  /* 0x0000001f0a057890 */ /* 0x000fe4000fffe0ff */
[----:B------:R-:W-:Y:S02]  /*14c0*/  UIADD3 UR4, UPT, UPT, UR4, 0x1, URZ ;  /* 0x0000000104047890 */ /* 0x000fe4000fffe0ff */
[----:B------:R-:W-:-:S04]  /*14d0*/  USHF.R.U32.HI UR5, URZ, 0x5, UR5 ;  /* 0x00000005ff057899 */ /* 0x000fc80008011605 */
[----:B------:R-:W-:-:S09]  /*14e0*/  UISETP.NE.AND UP0, UPT, UR4, UR5, UPT ;  /* 0x000000050400728c */ /* 0x000fd2000bf05270 */
[----:B------:R-:W-:Y:S05]  /*14f0*/  BRA.U UP0, `(.L_x_2) ;  /* 0xffffffed00847547 */ /* 0x000fea000b83ffff */
.L_x_0:
[----:B------:R-:W1:Y:S01]  /*1500*/  S2R R0, SR_CTAID.X ;  /* 0x0000000000007919 */ /* 0x000e620000002500 */
[----:B------:R-:W-:Y:S01]  /*1510*/  IMAD.SHL.U32 R81, R74, 0x8, RZ ;  /* 0x000000084a517824 */ /* 0x000fe200078e00ff */
[----:B------:R-:W2:Y:S01]  /*1520*/  LDCU.64 UR4, c[0x0][0x390] ;  /* 0x00007200ff0477ac */ /* 0x000ea20008000a00 */
[----:B------:R-:W1:Y:S02]  /*1530*/  S2R R25, SR_TID.X ;  /* 0x0000000000197919 */ /* 0x000e640000002100 */
[C---:B------:R-:W-:Y:S02]  /*1540*/  VIADD R85, R81.reuse, 0x1 ;  /* 0x0000000151557836 */ /* 0x040fe40000000000 */
[C---:B------:R-:W-:Y:S02]  /*1550*/  IMAD R89, R81.reuse, UR10, RZ ;  /* 0x0000000a51597c24 */ /* 0x040fe4000f8e02ff */
[C---:B------:R-:W-:Y:S02]  /*1560*/  VIADD R87, R81.reuse, 0x2 ;  /* 0x0000000251577836 */ /* 0x040fe40000000000 */
[----:B------:R-:W-:-:S02]  /*1570*/  VIADD R83, R81, 0x3 ;  /* 0x0000000351537836 */ /* 0x000fc40000000000 */
[----:B-1----:R-:W-:-:S04]  /*1580*/  IMAD R0, R0, 0x4, R25 ;  /* 0x0000000400007824 */ /* 0x002fc800078e0219 */
[----:B------:R-:W-:-:S04]  /*1590*/  IMAD.SHL.U32 R76, R0, 0x8, RZ ;  /* 0x00000008004c7824 */ /* 0x000fc800078e00ff */
[C---:B------:R-:W-:Y:S01]  /*15a0*/  VIADD R80, R76.reuse, 0x1 ;  /* 0x000000014c507836 */ /* 0x040fe20000000000 */
[-C--:B------:R-:W-:Y:S01]  /*15b0*/  VIMNMX R0, PT, PT, R81, R76.reuse, !PT ;  /* 0x0000004c51007248 */ /* 0x080fe20007fe0100 */
[C---:B------:R-:W-:Y:S01]  /*15c0*/  VIADD R79, R76.reuse, 0x2 ;  /* 0x000000024c4f7836 */ /* 0x040fe20000000000 */
[----:B------:R-:W-:Y:S01]  /*15d0*/  VIMNMX R26, PT, PT, R85, R76, !PT ;  /* 0x0000004c551a7248 */ /* 0x000fe20007fe0100 */
[----:B------:R-:W-:Y:S01]  /*15e0*/  VIADD R78, R76, 0x3 ;  /* 0x000000034c4e7836 */ /* 0x000fe20000000000 */
[----:B------:R-:W-:Y:S01]  /*15f0*/  ISETP.GE.AND P3, PT, R0, UR10, PT ;  /* 0x0000000a00007c0c */ /* 0x000fe2000bf66270 */
[C---:B------:R-:W-:Y:S01]  /*1600*/  VIADD R77, R76.reuse, 0x4 ;  /* 0x000000044c4d7836 */ /* 0x040fe20000000000 */
[----:B------:R-:W-:Y:S01]  /*1610*/  SHF.R.S32.HI R74, RZ, 0x1f, R76 ;  /* 0x0000001fff4a7819 */ /* 0x000fe2000001144c */
[C---:B------:R-:W-:Y:S01]  /*1620*/  VIADD R75, R76.reuse, 0x5 ;  /* 0x000000054c4b7836 */ /* 0x040fe20000000000 */
[C---:B------:R-:W-:Y:S01]  /*1630*/  IADD3 R0, P1, PT, R76.reuse, R89, RZ ;  /* 0x000000594c007210 */ /* 0x040fe20007f3e0ff */
[----:B------:R-:W-:Y:S01]  /*1640*/  VIADD R82, R76, 0x7 ;  /* 0x000000074c527836 */ /* 0x000fe20000000000 */
[----:B------:R-:W-:-:S02]  /*1650*/  ISETP.GE.AND P0, PT, R26, UR10, PT ;  /* 0x0000000a1a007c0c */ /* 0x000fc4000bf06270 */
[----:B------:R-:W-:Y:S02]  /*1660*/  LEA.HI.X.SX32 R27, R89, R74, 0x1, P1 ;  /* 0x0000004a591b7211 */ /* 0x000fe400008f0eff */
[C---:B--2---:R-:W-:Y:S02]  /*1670*/  LEA R26, P1, R0.reuse, UR4, 0x2 ;  /* 0x00000004001a7c11 */ /* 0x044fe4000f8210ff */
[----:B------:R-:W-:Y:S01]  /*1680*/  VIMNMX R28, PT, PT, R81, R80, !PT ;  /* 0x00000050511c7248 */ /* 0x000fe20007fe0100 */
[----:B------:R-:W1:Y:S01]  /*1690*/  @!P3 LDC.64 R24, c[0x0][0x390] ;  /* 0x0000e400ff18bb82 */ /* 0x000e620000000a00 */
[----:B------:R-:W-:Y:S01]  /*16a0*/  LEA.HI.X R27, R0, UR5, R27, 0x2, P1 ;  /* 0x00000005001b7c11 */ /* 0x000fe200088f141b */
[----:B------:R-:W-:Y:S01]  /*16b0*/  @!P3 IMAD.IADD R29, R76, 0x1, R89 ;  /* 0x000000014c1db824 */ /* 0x000fe200078e0259 */
[----:B------:R-:W-:Y:S01]  /*16c0*/  ISETP.GE.AND P1, PT, R28, UR10, PT ;  /* 0x0000000a1c007c0c */ /* 0x000fe2000bf26270 */
[----:B------:R-:W-:Y:S01]  /*16d0*/  VIADD R89, R89, UR10 ;  /* 0x0000000a59597c36 */ /* 0x000fe20008000000 */
[----:B------:R-:W-:-:S02]  /*16e0*/  VIMNMX R0, PT, PT, R81, R79, !PT ;  /* 0x0000004f51007248 */ /* 0x000fc40007fe0100 */
[C---:B------:R-:W-:Y:S02]  /*16f0*/  VIMNMX R28, PT, PT, R81.reuse, R78, !PT ;  /* 0x0000004e511c7248 */ /* 0x040fe40007fe0100 */
[----:B------:R-:W-:Y:S01]  /*1700*/  ISETP.GE.AND P5, PT, R0, UR10, PT ;  /* 0x0000000a00007c0c */ /* 0x000fe2000bfa6270 */
[----:B------:R-:W-:Y:S01]  /*1710*/  VIADD R0, R76, 0x6 ;  /* 0x000000064c007836 */ /* 0x000fe20000000000 */
[----:B------:R-:W-:Y:S02]  /*1720*/  ISETP.GE.AND P6, PT, R28, UR10, PT ;  /* 0x0000000a1c007c0c */ /* 0x000fe4000bfc6270 */
[C---:B------:R-:W-:Y:S02]  /*1730*/  VIMNMX R28, PT, PT, R81.reuse, R77, !PT ;  /* 0x0000004d511c7248 */ /* 0x040fe40007fe0100 */
[----:B------:R-:W-:Y:S02]  /*1740*/  VIMNMX R30, PT, PT, R81, R82, !PT ;  /* 0x00000052511e7248 */ /* 0x000fe40007fe0100 */
[----:B------:R-:W-:-:S02]  /*1750*/  ISETP.GE.AND P2, PT, R28, UR10, PT ;  /* 0x0000000a1c007c0c */ /* 0x000fc4000bf46270 */
[----:B------:R-:W-:Y:S01]  /*1760*/  VIMNMX R28, PT, PT, R81, R75, !PT ;  /* 0x0000004b511c7248 */ /* 0x000fe20007fe0100 */
[----:B-1----:R-:W-:Y:S01]  /*1770*/  @!P3 IMAD.WIDE R24, R29, 0x4, R24 ;  /* 0x000000041d18b825 */ /* 0x002fe200078e0218 */
[----:B------:R-:W-:-:S04]  /*1780*/  VIMNMX R29, PT, PT, R81, R0, !PT ;  /* 0x00000000511d7248 */ /* 0x000fc80007fe0100 */
[----:B0-----:R0:W-:Y:S01]  /*1790*/  @!P3 STG.E desc[UR8][R24.64], R73 ;  /* 0x000000491800b986 */ /* 0x0011e2000c101908 */
[----:B------:R-:W-:Y:S02]  /*17a0*/  ISETP.GE.AND P3, PT, R28, UR10, PT ;  /* 0x0000000a1c007c0c */ /* 0x000fe4000bf66270 */
[----:B------:R-:W-:Y:S01]  /*17b0*/  ISETP.GE.AND P4, PT, R29, UR10, PT ;  /* 0x0000000a1d007c0c */ /* 0x000fe2000bf86270 */
[----:B------:R1:W-:Y:S01]  /*17c0*/  @!P1 STG.E desc[UR8][R26.64+0x4], R72 ;  /* 0x000004481a009986 */ /* 0x0003e2000c101908 */
[----:B------:R-:W2:Y:S01]  /*17d0*/  @!P0 LDC.64 R28, c[0x0][0x390] ;  /* 0x0000e400ff1c8b82 */ /* 0x000ea20000000a00 */
[----:B------:R-:W-:Y:S02]  /*17e0*/  ISETP.GE.AND P1, PT, R30, UR10, PT ;  /* 0x0000000a1e007c0c */ /* 0x000fe4000bf26270 */
[----:B------:R-:W-:Y:S01]  /*17f0*/  @!P5 STG.E desc[UR8][R26.64+0x8], R71 ;  /* 0x000008471a00d986 */ /* 0x000fe2000c101908 */
[C---:B------:R-:W-:Y:S02]  /*1800*/  IADD3 R31, P5, PT, R76.reuse, R89, RZ ;  /* 0x000000594c1f7210 */ /* 0x040fe40007fbe0ff */
[C---:B------:R-:W-:Y:S01]  /*1810*/  VIMNMX R30, PT, PT, R76.reuse, R83, !PT ;  /* 0x000000534c1e7248 */ /* 0x040fe20007fe0100 */
[----:B------:R-:W-:Y:S01]  /*1820*/  @!P2 STG.E desc[UR8][R26.64+0x10], R69 ;  /* 0x000010451a00a986 */ /* 0x000fe2000c101908 */
[----:B0-----:R-:W-:-:S02]  /*1830*/  VIMNMX R25, PT, PT, R76, R87, !PT ;  /* 0x000000574c197248 */ /* 0x001fc40007fe0100 */
[----:B-1----:R-:W-:Y:S01]  /*1840*/  LEA.HI.X.SX32 R72, R89, R74, 0x1, P5 ;  /* 0x0000004a59487211 */ /* 0x002fe200028f0eff */
[----:B------:R0:W-:Y:S01]  /*1850*/  @!P6 STG.E desc[UR8][R26.64+0xc], R70 ;  /* 0x00000c461a00e986 */ /* 0x0001e2000c101908 */
[----:B------:R-:W-:Y:S02]  /*1860*/  ISETP.GE.AND P2, PT, R25, UR10, PT ;  /* 0x0000000a19007c0c */ /* 0x000fe4000bf46270 */
[----:B------:R-:W-:Y:S01]  /*1870*/  ISETP.GE.AND P5, PT, R30, UR10, PT ;  /* 0x0000000a1e007c0c */ /* 0x000fe2000bfa6270 */
[----:B------:R1:W-:Y:S01]  /*1880*/  @!P3 STG.E desc[UR8][R26.64+0x14], R68 ;  /* 0x000014441a00b986 */ /* 0x0003e2000c101908 */
[----:B------:R-:W-:Y:S02]  /*1890*/  LEA R24, P6, R31, UR4, 0x2 ;  /* 0x000000041f187c11 */ /* 0x000fe4000f8c10ff */
[----:B------:R-:W-:Y:S01]  /*18a0*/  VIMNMX R30, PT, PT, R85, R80, !PT ;  /* 0x00000050551e7248 */ /* 0x000fe20007fe0100 */
[----:B------:R3:W-:Y:S01]  /*18b0*/  @!P4 STG.E desc[UR8][R26.64+0x18], R67 ;  /* 0x000018431a00c986 */ /* 0x0007e2000c101908 */
[----:B------:R-:W-:Y:S01]  /*18c0*/  LEA.HI.X R25, R31, UR5, R72, 0x2, P6 ;  /* 0x000000051f197c11 */ /* 0x000fe2000b0f1448 */
[----:B------:R-:W-:Y:S01]  /*18d0*/  @!P0 IMAD.IADD R31, R76, 0x1, R89 ;  /* 0x000000014c1f8824 */ /* 0x000fe200078e0259 */
[----:B------:R-:W-:Y:S01]  /*18e0*/  ISETP.GE.AND P3, PT, R30, UR10, PT ;  /* 0x0000000a1e007c0c */ /* 0x000fe2000bf66270 */
[----:B------:R4:W-:Y:S01]  /*18f0*/  @!P1 STG.E desc[UR8][R26.64+0x1c], R66 ;  /* 0x00001c421a009986 */ /* 0x0009e2000c101908 */
[----:B0-----:R-:W-:Y:S01]  /*1900*/  VIMNMX R70, PT, PT, R85, R79, !PT ;  /* 0x0000004f55467248 */ /* 0x001fe20007fe0100 */
[----:B--2---:R-:W-:Y:S01]  /*1910*/  @!P0 IMAD.WIDE R30, R31, 0x4, R28 ;  /* 0x000000041f1e8825 */ /* 0x004fe200078e021c */
[----:B------:R-:W-:Y:S01]  /*1920*/  VIMNMX R69, PT, PT, R85, R78, !PT ;  /* 0x0000004e55457248 */ /* 0x000fe20007fe0100 */
[----:B------:R-:W0:Y:S01]  /*1930*/  @!P2 LDC.64 R28, c[0x0][0x390] ;  /* 0x0000e400ff1cab82 */ /* 0x000e220000000a00 */
[----:B------:R-:W-:Y:S01]  /*1940*/  ISETP.GE.AND P4, PT, R70, UR10, PT ;  /* 0x0000000a46007c0c */ /* 0x000fe2000bf86270 */
[----:B------:R-:W-:Y:S01]  /*1950*/  VIADD R89, R89, UR10 ;  /* 0x0000000a59597c36 */ /* 0x000fe20008000000 */
[----:B-1----:R-:W-:Y:S01]  /*1960*/  VIMNMX R68, PT, PT, R85, R75, !PT ;  /* 0x0000004b55447248 */ /* 0x002fe20007fe0100 */
[----:B------:R1:W-:Y:S01]  /*1970*/  @!P0 STG.E desc[UR8][R30.64], R65 ;  /* 0x000000411e008986 */ /* 0x0003e2000c101908 */
[----:B------:R-:W-:Y:S01]  /*1980*/  ISETP.GE.AND P1, PT, R69, UR10, PT ;  /* 0x0000000a45007c0c */ /* 0x000fe2000bf26270 */
[----:B---3--:R-:W-:Y:S01]  /*1990*/  VIADD R67, R81, 0x4 ;  /* 0x0000000451437836 */ /* 0x008fe20000000000 */
[----:B------:R-:W-:Y:S01]  /*19a0*/  ISETP.GE.AND P6, PT, R68, UR10, PT ;  /* 0x0000000a44007c0c */ /* 0x000fe2000bfc6270 */
[----:B------:R-:W-:Y:S01]  /*19b0*/  @!P3 STG.E desc[UR8][R24.64+0x4], R64 ;  /* 0x000004401800b986 */ /* 0x000fe2000c101908 */
[C---:B------:R-:W-:Y:S01]  /*19c0*/  VIMNMX R70, PT, PT, R85.reuse, R77, !PT ;  /* 0x0000004d55467248 */ /* 0x040fe20007fe0100 */
[----:B----4-:R-:W-:Y:S01]  /*19d0*/  @!P2 IMAD.IADD R27, R76, 0x1, R89 ;  /* 0x000000014c1ba824 */ /* 0x010fe200078e0259 */
[----:B------:R-:W-:-:S02]  /*19e0*/  VIMNMX R68, PT, PT, R85, R0, !PT ;  /* 0x0000000055447248 */ /* 0x000fc40007fe0100 */
[----:B------:R-:W-:Y:S01]  /*19f0*/  ISETP.GE.AND P0, PT, R70, UR10, PT ;  /* 0x0000000a46007c0c */ /* 0x000fe2000bf06270 */
[----:B------:R-:W-:Y:S01]  /*1a00*/  @!P4 STG.E desc[UR8][R24.64+0x8], R63 ;  /* 0x0000083f1800c986 */ /* 0x000fe2000c101908 */
[----:B------:R-:W-:Y:S02]  /*1a10*/  VIMNMX R85, PT, PT, R85, R82, !PT ;  /* 0x0000005255557248 */ /* 0x000fe40007fe0100 */
[----:B------:R-:W-:Y:S01]  /*1a20*/  ISETP.GE.AND P3, PT, R68, UR10, PT ;  /* 0x0000000a44007c0c */ /* 0x000fe2000bf66270 */
[----:B------:R2:W-:Y:S01]  /*1a30*/  @!P1 STG.E desc[UR8][R24.64+0xc], R62 ;  /* 0x00000c3e18009986 */ /* 0x0005e2000c101908 */
[----:B------:R-:W-:Y:S02]  /*1a40*/  ISETP.GE.AND P4, PT, R85, UR10, PT ;  /* 0x0000000a55007c0c */ /* 0x000fe4000bf86270 */
[----:B------:R-:W-:Y:S01]  /*1a50*/  VIMNMX R26, PT, PT, R76, R67, !PT ;  /* 0x000000434c1a7248 */ /* 0x000fe20007fe0100 */
[----:B------:R-:W-:Y:S01]  /*1a60*/  @!P6 STG.E desc[UR8][R24.64+0x14], R60 ;  /* 0x0000143c1800e986 */ /* 0x000fe2000c101908 */
[-C--:B-1----:R-:W-:Y:S01]  /*1a70*/  VIMNMX R30, PT, PT, R79, R87.reuse, !PT ;  /* 0x000000574f1e7248 */ /* 0x082fe20007fe0100 */
[----:B0-----:R-:W-:Y:S01]  /*1a80*/  @!P2 IMAD.WIDE R28, R27, 0x4, R28 ;  /* 0x000000041b1ca825 */ /* 0x001fe200078e021c */
[----:B------:R-:W-:Y:S01]  /*1a90*/  ISETP.GE.AND P1, PT, R26, UR10, PT ;  /* 0x0000000a1a007c0c */ /* 0x000fe2000bf26270 */
[----:B------:R0:W-:Y:S01]  /*1aa0*/  @!P0 STG.E desc[UR8][R24.64+0x10], R61 ;  /* 0x0000103d18008986 */ /* 0x0001e2000c101908 */
[----:B------:R-:W-:-:S02]  /*1ab0*/  VIMNMX R26, PT, PT, R80, R87, !PT ;  /* 0x00000057501a7248 */ /* 0x000fc40007fe0100 */
[----:B------:R-:W-:Y:S01]  /*1ac0*/  VIMNMX R27, PT, PT, R78, R87, !PT ;  /* 0x000000574e1b7248 */ /* 0x000fe20007fe0100 */
[----:B------:R-:W-:Y:S01]  /*1ad0*/  @!P3 STG.E desc[UR8][R24.64+0x18], R59 ;  /* 0x0000183b1800b986 */ /* 0x000fe2000c101908 */
[----:B------:R-:W-:Y:S02]  /*1ae0*/  ISETP.GE.AND P0, PT, R26, UR10, PT ;  /* 0x0000000a1a007c0c */ /* 0x000fe4000bf06270 */
[----:B--2---:R-:W-:Y:S01]  /*1af0*/  IADD3 R62, P3, PT, R76, R89, RZ ;  /* 0x000000594c3e7210 */ /* 0x004fe20007f7e0ff */
[----:B------:R1:W-:Y:S01]  /*1b00*/  @!P4 STG.E desc[UR8][R24.64+0x1c], R58 ;  /* 0x00001c3a1800c986 */ /* 0x0003e2000c101908 */
[----:B------:R-:W-:Y:S02]  /*1b10*/  ISETP.GE.AND P6, PT, R30, UR10, PT ;  /* 0x0000000a1e007c0c */ /* 0x000fe4000bfc6270 */
[----:B------:R-:W-:Y:S01]  /*1b20*/  LEA R26, P4, R62, UR4, 0x2 ;  /* 0x000000043e1a7c11 */ /* 0x000fe2000f8810ff */
[----:B------:R2:W-:Y:S01]  /*1b30*/  @!P2 STG.E desc[UR8][R28.64], R57 ;  /* 0x000000391c00a986 */ /* 0x0005e2000c101908 */
[C---:B0-----:R-:W-:Y:S01]  /*1b40*/  LEA.HI.X.SX32 R61, R89.reuse, R74, 0x1, P3 ;  /* 0x0000004a593d7211 */ /* 0x041fe200018f0eff */
[----:B------:R-:W-:Y:S01]  /*1b50*/  VIADD R89, R89, UR10 ;  /* 0x0000000a59597c36 */ /* 0x000fe20008000000 */
[----:B------:R-:W-:-:S02]  /*1b60*/  ISETP.GE.AND P3, PT, R27, UR10, PT ;  /* 0x0000000a1b007c0c */ /* 0x000fc4000bf66270 */
[-C--:B------:R-:W-:Y:S02]  /*1b70*/  VIMNMX R31, PT, PT, R75, R87.reuse, !PT ;  /* 0x000000574b1f7248 */ /* 0x080fe40007fe0100 */
[----:B------:R-:W-:Y:S01]  /*1b80*/  LEA.HI.X R27, R62, UR5, R61, 0x2, P4 ;  /* 0x000000053e1b7c11 */ /* 0x000fe2000a0f143d */
[----:B-1----:R-:W0:Y:S01]  /*1b90*/  @!P5 LDC.64 R24, c[0x0][0x390] ;  /* 0x0000e400ff18db82 */ /* 0x002e220000000a00 */
[-C--:B------:R-:W-:Y:S02]  /*1ba0*/  VIMNMX R30, PT, PT, R77, R87.reuse, !PT ;  /* 0x000000574d1e7248 */ /* 0x080fe40007fe0100 */
[----:B------:R-:W-:Y:S01]  /*1bb0*/  ISETP.GE.AND P4, PT, R31, UR10, PT ;  /* 0x0000000a1f007c0c */ /* 0x000fe2000bf86270 */
[----:B------:R-:W-:Y:S01]  /*1bc0*/  @!P0 STG.E desc[UR8][R26.64+0x4], R56 ;  /* 0x000004381a008986 */ /* 0x000fe2000c101908 */
[----:B--2---:R-:W-:Y:S01]  /*1bd0*/  VIMNMX R28, PT, PT, R0, R87, !PT ;  /* 0x00000057001c7248 */ /* 0x004fe20007fe0100 */
[----:B------:R-:W-:Y:S01]  /*1be0*/  VIADD R31, R81, 0x5 ;  /* 0x00000005511f7836 */ /* 0x000fe20000000000 */
[----:B------:R-:W-:Y:S01]  /*1bf0*/  ISETP.GE.AND P2, PT, R30, UR10, PT ;  /* 0x0000000a1e007c0c */ /* 0x000fe2000bf46270 */
[----:B------:R-:W-:Y:S01]  /*1c00*/  @!P6 STG.E desc[UR8][R26.64+0x8], R55 ;  /* 0x000008371a00e986 */ /* 0x000fe2000c101908 */
[----:B------:R-:W-:-:S02]  /*1c10*/  ISETP.GE.AND P0, PT, R28, UR10, PT ;  /* 0x0000000a1c007c0c */ /* 0x000fc4000bf06270 */
[----:B------:R-:W-:Y:S01]  /*1c20*/  VIMNMX R87, PT, PT, R82, R87, !PT ;  /* 0x0000005752577248 */ /* 0x000fe20007fe0100 */
[----:B------:R1:W-:Y:S01]  /*1c30*/  @!P3 STG.E desc[UR8][R26.64+0xc], R54 ;  /* 0x00000c361a00b986 */ /* 0x0003e2000c101908 */
[----:B------:R-:W-:Y:S02]  /*1c40*/  VIMNMX R28, PT, PT, R76, R31, !PT ;  /* 0x0000001f4c1c7248 */ /* 0x000fe40007fe0100 */
[----:B------:R-:W-:Y:S01]  /*1c50*/  ISETP.GE.AND P6, PT, R87, UR10, PT ;  /* 0x0000000a57007c0c */ /* 0x000fe2000bfc6270 */
[----:B------:R-:W-:Y:S01]  /*1c60*/  @!P4 STG.E desc[UR8][R26.64+0x14], R52 ;  /* 0x000014341a00c986 */ /* 0x000fe2000c101908 */
[-C--:B------:R-:W-:Y:S02]  /*1c70*/  VIMNMX R29, PT, PT, R79, R83.reuse, !PT ;  /* 0x000000534f1d7248 */ /* 0x080fe40007fe0100 */
[----:B------:R-:W-:Y:S01]  /*1c80*/  ISETP.GE.AND P3, PT, R28, UR10, PT ;  /* 0x0000000a1c007c0c */ /* 0x000fe2000bf66270 */
[----:B------:R-:W-:Y:S01]  /*1c90*/  @!P2 STG.E desc[UR8][R26.64+0x10], R53 ;  /* 0x000010351a00a986 */ /* 0x000fe2000c101908 */
[----:B------:R-:W-:-:S02]  /*1ca0*/  VIMNMX R28, PT, PT, R80, R83, !PT ;  /* 0x00000053501c7248 */ /* 0x000fc40007fe0100 */
[----:B------:R-:W-:Y:S01]  /*1cb0*/  ISETP.GE.AND P4, PT, R29, UR10, PT ;  /* 0x0000000a1d007c0c */ /* 0x000fe2000bf86270 */
[C---:B------:R-:W-:Y:S01]  /*1cc0*/  @!P5 IMAD.IADD R29, R76.reuse, 0x1, R89 ;  /* 0x000000014c1dd824 */ /* 0x040fe200078e0259 */
[----:B------:R2:W-:Y:S01]  /*1cd0*/  @!P0 STG.E desc[UR8][R26.64+0x18], R51 ;  /* 0x000018331a008986 */ /* 0x0005e2000c101908 */
[----:B-1----:R-:W-:Y:S02]  /*1ce0*/  IADD3 R54, P0, PT, R76, R89, RZ ;  /* 0x000000594c367210 */ /* 0x002fe40007f1e0ff */
[----:B------:R-:W-:Y:S01]  /*1cf0*/  ISETP.GE.AND P2, PT, R28, UR10, PT ;  /* 0x0000000a1c007c0c */ /* 0x000fe2000bf46270 */
[----:B0-----:R-:W-:Y:S01]  /*1d00*/  @!P5 IMAD.WIDE R28, R29, 0x4, R24 ;  /* 0x000000041d1cd825 */ /* 0x001fe200078e0218 */
[-C--:B------:R-:W-:Y:S01]  /*1d10*/  VIMNMX R30, PT, PT, R78, R83.reuse, !PT ;  /* 0x000000534e1e7248 */ /* 0x080fe20007fe0100 */
[----:B------:R0:W-:Y:S01]  /*1d20*/  @!P6 STG.E desc[UR8][R26.64+0x1c], R50 ;  /* 0x00001c321a00e986 */ /* 0x0001e2000c101908 */
[C---:B------:R-:W-:Y:S01]  /*1d30*/  LEA.HI.X.SX32 R25, R89.reuse, R74, 0x1, P0 ;  /* 0x0000004a59197211 */ /* 0x040fe200000f0eff */
[----:B------:R-:W-:Y:S01]  /*1d40*/  VIADD R89, R89, UR10 ;  /* 0x0000000a59597c36 */ /* 0x000fe20008000000 */
[----:B------:R-:W-:Y:S01]  /*1d50*/  LEA R24, P6, R54, UR4, 0x2 ;  /* 0x0000000436187c11 */ /* 0x000fe2000f8c10ff */
[----:B------:R1:W-:Y:S01]  /*1d60*/  @!P5 STG.E desc[UR8][R28.64], R49 ;  /* 0x000000311c00d986 */ /* 0x0003e2000c101908 */
[----:B------:R-:W-:Y:S01]  /*1d70*/  ISETP.GE.AND P0, PT, R30, UR10, PT ;  /* 0x0000000a1e007c0c */ /* 0x000fe2000bf06270 */
[----:B--2---:R-:W-:Y:S01]  /*1d80*/  VIADD R51, R81, 0x6 ;  /* 0x0000000651337836 */ /* 0x004fe20000000000 */
[----:B------:R-:W-:Y:S01]  /*1d90*/  VIMNMX R30, PT, PT, R77, R83, !PT ;  /* 0x000000534d1e7248 */ /* 0x000fe20007fe0100 */
[----:B------:R-:W-:Y:S01]  /*1da0*/  VIADD R81, R81, 0x7 ;  /* 0x0000000751517836 */ /* 0x000fe20000000000 */
[----:B------:R-:W-:-:S02]  /*1db0*/  LEA.HI.X R25, R54, UR5, R25, 0x2, P6 ;  /* 0x0000000536197c11 */ /* 0x000fc4000b0f1419 */
[-C--:B------:R-:W-:Y:S01]  /*1dc0*/  VIMNMX R52, PT, PT, R75, R83.reuse, !PT ;  /* 0x000000534b347248 */ /* 0x080fe20007fe0100 */
[----:B0-----:R-:W0:Y:S01]  /*1dd0*/  @!P1 LDC.64 R26, c[0x0][0x390] ;  /* 0x0000e400ff1a9b82 */ /* 0x001e220000000a00 */
[----:B------:R-:W-:Y:S01]  /*1de0*/  ISETP.GE.AND P6, PT, R30, UR10, PT ;  /* 0x0000000a1e007c0c */ /* 0x000fe2000bfc6270 */
[----:B------:R-:W-:Y:S01]  /*1df0*/  @!P2 STG.E desc[UR8][R24.64+0x4], R48 ;  /* 0x000004301800a986 */ /* 0x000fe2000c101908 */
[-C--:B------:R-:W-:Y:S02]  /*1e00*/  VIMNMX R30, PT, PT, R0, R83.reuse, !PT ;  /* 0x00000053001e7248 */ /* 0x080fe40007fe0100 */
[----:B------:R-:W-:Y:S01]  /*1e10*/  ISETP.GE.AND P5, PT, R52, UR10, PT ;  /* 0x0000000a34007c0c */ /* 0x000fe2000bfa6270 */
[----:B------:R2:W-:Y:S01]  /*1e20*/  @!P4 STG.E desc[UR8][R24.64+0x8], R47 ;  /* 0x0000082f1800c986 */ /* 0x0005e2000c101908 */
[----:B------:R-:W-:Y:S02]  /*1e30*/  ISETP.GE.AND P2, PT, R30, UR10, PT ;  /* 0x0000000a1e007c0c */ /* 0x000fe4000bf46270 */
[----:B------:R-:W-:Y:S01]  /*1e40*/  VIMNMX R83, PT, PT, R82, R83, !PT ;  /* 0x0000005352537248 */ /* 0x000fe20007fe0100 */
[----:B------:R3:W-:Y:S01]  /*1e50*/  @!P0 STG.E desc[UR8][R24.64+0xc], R46 ;  /* 0x00000c2e18008986 */ /* 0x0007e2000c101908 */
[----:B-1----:R-:W-:-:S02]  /*1e60*/  VIMNMX R29, PT, PT, R79, R67, !PT ;  /* 0x000000434f1d7248 */ /* 0x002fc40007fe0100 */
[----:B------:R-:W-:Y:S01]  /*1e70*/  ISETP.GE.AND P4, PT, R83, UR10, PT ;  /* 0x0000000a53007c0c */ /* 0x000fe2000bf86270 */
[----:B------:R-:W-:Y:S01]  /*1e80*/  @!P6 STG.E desc[UR8][R24.64+0x10], R45 ;  /* 0x0000102d1800e986 */ /* 0x000fe2000c101908 */
[----:B------:R-:W-:Y:S02]  /*1e90*/  VIMNMX R30, PT, PT, R76, R51, !PT ;  /* 0x000000334c1e7248 */ /* 0x000fe40007fe0100 */
[----:B------:R-:W-:Y:S01]  /*1ea0*/  VIMNMX R28, PT, PT, R80, R67, !PT ;  /* 0x00000043501c7248 */ /* 0x000fe20007fe0100 */
[----:B------:R-:W-:Y:S01]  /*1eb0*/  @!P5 STG.E desc[UR8][R24.64+0x14], R44 ;  /* 0x0000142c1800d986 */ /* 0x000fe2000c101908 */
[----:B------:R-:W-:Y:S01]  /*1ec0*/  ISETP.GE.AND P5, PT, R29, UR10, PT ;  /* 0x0000000a1d007c0c */ /* 0x000fe2000bfa6270 */
[----:B------:R-:W-:Y:S01]  /*1ed0*/  @!P1 IMAD.IADD R29, R76, 0x1, R89 ;  /* 0x000000014c1d9824 */ /* 0x000fe200078e0259 */
[----:B------:R-:W-:Y:S01]  /*1ee0*/  ISETP.GE.AND P0, PT, R30, UR10, PT ;  /* 0x0000000a1e007c0c */ /* 0x000fe2000bf06270 */
[----:B------:R-:W-:Y:S01]  /*1ef0*/  @!P2 STG.E desc[UR8][R24.64+0x18], R43 ;  /* 0x0000182b1800a986 */ /* 0x000fe2000c101908 */
[----:B--2---:R-:W-:Y:S01]  /*1f00*/  IADD3 R47, P2, PT, R76, R89, RZ ;  /* 0x000000594c2f7210 */ /* 0x004fe20007f5e0ff */
[----:B0-----:R-:W-:Y:S01]  /*1f10*/  @!P1 IMAD.WIDE R26, R29, 0x4, R26 ;  /* 0x000000041d1a9825 */ /* 0x001fe200078e021a */
[----:B------:R-:W-:Y:S01]  /*1f20*/  ISETP.GE.AND P6, PT, R28, UR10, PT ;  /* 0x0000000a1c007c0c */ /* 0x000fe2000bfc6270 */
[----:B------:R0:W-:Y:S01]  /*1f30*/  @!P4 STG.E desc[UR8][R24.64+0x1c], R42 ;  /* 0x00001c2a1800c986 */ /* 0x0001e2000c101908 */
[----:B------:R-:W-:-:S02]  /*1f40*/  VIMNMX R30, PT, PT, R78, R67, !PT ;  /* 0x000000434e1e7248 */ /* 0x000fc40007fe0100 */
[----:B---3--:R-:W-:Y:S01]  /*1f50*/  LEA.HI.X.SX32 R46, R89, R74, 0x1, P2 ;  /* 0x0000004a592e7211 */ /* 0x008fe200010f0eff */
[----:B------:R1:W-:Y:S01]  /*1f60*/  @!P1 STG.E desc[UR8][R26.64], R41 ;  /* 0x000000291a009986 */ /* 0x0003e2000c101908 */
[----:B------:R-:W-:Y:S01]  /*1f70*/  LEA R28, P4, R47, UR4, 0x2 ;  /* 0x000000042f1c7c11 */ /* 0x000fe2000f8810ff */
[----:B------:R-:W-:Y:S01]  /*1f80*/  VIADD R89, R89, UR10 ;  /* 0x0000000a59597c36 */ /* 0x000fe20008000000 */
[----:B------:R-:W-:Y:S02]  /*1f90*/  ISETP.GE.AND P2, PT, R30, UR10, PT ;  /* 0x0000000a1e007c0c */ /* 0x000fe4000bf46270 */
[----:B------:R-:W-:Y:S02]  /*1fa0*/  VIMNMX R30, PT, PT, R77, R67, !PT ;  /* 0x000000434d1e7248 */ /* 0x000fe40007fe0100 */
[----:B------:R-:W-:Y:S01]  /*1fb0*/  LEA.HI.X R29, R47, UR5, R46, 0x2, P4 ;  /* 0x000000052f1d7c11 */ /* 0x000fe2000a0f142e */
[----:B0-----:R-:W0:Y:S01]  /*1fc0*/  @!P3 LDC.64 R24, c[0x0][0x390] ;  /* 0x0000e400ff18bb82 */ /* 0x001e220000000a00 */
[----:B------:R-:W-:-:S02]  /*1fd0*/  ISETP.GE.AND P1, PT, R30, UR10, PT ;  /* 0x0000000a1e007c0c */ /* 0x000fc4000bf26270 */
[-C--:B------:R-:W-:Y:S01]  /*1fe0*/  VIMNMX R30, PT, PT, R0, R67.reuse, !PT ;  /* 0x00000043001e7248 */ /* 0x080fe20007fe0100 */
[----:B------:R-:W-:Y:S01]  /*1ff0*/  @!P6 STG.E desc[UR8][R28.64+0x4], R40 ;  /* 0x000004281c00e986 */ /* 0x000fe2000c101908 */
[-C--:B------:R-:W-:Y:S02]  /*2000*/  VIMNMX R43, PT, PT, R75, R67.reuse, !PT ;  /* 0x000000434b2b7248 */ /* 0x080fe40007fe0100 */
[----:B------:R-:W-:Y:S01]  /*2010*/  VIMNMX R67, PT, PT, R82, R67, !PT ;  /* 0x0000004352437248 */ /* 0x000fe20007fe0100 */
[----:B------:R2:W-:Y:S01]  /*2020*/  @!P5 STG.E desc[UR8][R28.64+0x8], R39 ;  /* 0x000008271c00d986 */ /* 0x0005e2000c101908 */
[----:B------:R-:W-:Y:S02]  /*2030*/  ISETP.GE.AND P6, PT, R30, UR10, PT ;  /* 0x0000000a1e007c0c */ /* 0x000fe4000bfc6270 */
[----:B------:R-:W-:Y:S01]  /*2040*/  ISETP.GE.AND P4, PT, R43, UR10, PT ;  /* 0x0000000a2b007c0c */ /* 0x000fe2000bf86270 */
[----:B------:R0:W-:Y:S01]  /*2050*/  @!P2 STG.E desc[UR8][R28.64+0xc], R38 ;  /* 0x00000c261c00a986 */ /* 0x0001e2000c101908 */
[----:B------:R-:W-:-:S02]  /*2060*/  ISETP.GE.AND P5, PT, R67, UR10, PT ;  /* 0x0000000a43007c0c */ /* 0x000fc4000bfa6270 */
[-C--:B------:R-:W-:Y:S01]  /*2070*/  VIMNMX R30, PT, PT, R80, R31.reuse, !PT ;  /* 0x0000001f501e7248 */ /* 0x080fe20007fe0100 */
[----:B------:R-:W-:Y:S01]  /*2080*/  @!P1 STG.E desc[UR8][R28.64+0x10], R37 ;  /* 0x000010251c009986 */ /* 0x000fe2000c101908 */
[-C--:B-1----:R-:W-:Y:S02]  /*2090*/  VIMNMX R26, PT, PT, R79, R31.reuse, !PT ;  /* 0x0000001f4f1a7248 */ /* 0x082fe40007fe0100 */
[----:B------:R-:W-:Y:S01]  /*20a0*/  ISETP.GE.AND P2, PT, R30, UR10, PT ;  /* 0x0000000a1e007c0c */ /* 0x000fe2000bf46270 */
[----:B--2---:R-:W-:Y:S01]  /*20b0*/  @!P3 IMAD.IADD R39, R76, 0x1, R89 ;  /* 0x000000014c27b824 */ /* 0x004fe200078e0259 */
[----:B------:R-:W-:Y:S01]  /*20c0*/  ISETP.GE.AND P1, PT, R26, UR10, PT ;  /* 0x0000000a1a007c0c */ /* 0x000fe2000bf26270 */
[----:B------:R-:W-:Y:S01]  /*20d0*/  @!P6 STG.E desc[UR8][R28.64+0x18], R35 ;  /* 0x000018231c00e986 */ /* 0x000fe2000c101908 */
[----:B------:R-:W-:Y:S01]  /*20e0*/  VIMNMX R27, PT, PT, R78, R31, !PT ;  /* 0x0000001f4e1b7248 */ /* 0x000fe20007fe0100 */
[----:B0-----:R-:W-:Y:S01]  /*20f0*/  @!P3 IMAD.WIDE R38, R39, 0x4, R24 ;  /* 0x000000042726b825 */ /* 0x001fe200078e0218 */
[----:B------:R-:W-:Y:S01]  /*2100*/  IADD3 R30, P6, PT, R76, R89, RZ ;  /* 0x000000594c1e7210 */ /* 0x000fe20007fde0ff */
[----:B------:R-:W-:Y:S01]  /*2110*/  @!P4 STG.E desc[UR8][R28.64+0x14], R36 ;  /* 0x000014241c00c986 */ /* 0x000fe2000c101908 */
[----:B------:R-:W-:-:S02]  /*2120*/  VIMNMX R26, PT, PT, R77, R31, !PT ;  /* 0x0000001f4d1a7248 */ /* 0x000fc40007fe0100 */
[----:B------:R-:W-:Y:S01]  /*2130*/  ISETP.GE.AND P4, PT, R27, UR10, PT ;  /* 0x0000000a1b007c0c */ /* 0x000fe2000bf86270 */
[----:B------:R0:W-:Y:S01]  /*2140*/  @!P5 STG.E desc[UR8][R28.64+0x1c], R34 ;  /* 0x00001c221c00d986 */ /* 0x0001e2000c101908 */
[C---:B------:R-:W-:Y:S01]  /*2150*/  LEA.HI.X.SX32 R25, R89.reuse, R74, 0x1, P6 ;  /* 0x0000004a59197211 */ /* 0x040fe200030f0eff */
[----:B------:R-:W-:Y:S01]  /*2160*/  VIADD R89, R89, UR10 ;  /* 0x0000000a59597c36 */ /* 0x000fe20008000000 */
[----:B------:R-:W-:Y:S01]  /*2170*/  ISETP.GE.AND P5, PT, R26, UR10, PT ;  /* 0x0000000a1a007c0c */ /* 0x000fe2000bfa6270 */
[----:B------:R-:W-:Y:S01]  /*2180*/  @!P3 STG.E desc[UR8][R38.64], R33 ;  /* 0x000000212600b986 */ /* 0x000fe2000c101908 */
[----:B------:R-:W-:Y:S02]  /*2190*/  LEA R24, P6, R30, UR4, 0x2 ;  /* 0x000000041e187c11 */ /* 0x000fe4000f8c10ff */
[-C--:B------:R-:W-:Y:S02]  /*21a0*/  VIMNMX R26, PT, PT, R75, R31.reuse, !PT ;  /* 0x0000001f4b1a7248 */ /* 0x080fe40007fe0100 */
[----:B------:R-:W-:-:S02]  /*21b0*/  VIMNMX R27, PT, PT, R0, R31, !PT ;  /* 0x0000001f001b7248 */ /* 0x000fc40007fe0100 */
[----:B------:R-:W-:Y:S02]  /*21c0*/  LEA.HI.X R25, R30, UR5, R25, 0x2, P6 ;  /* 0x000000051e197c11 */ /* 0x000fe4000b0f1419 */
[----:B------:R-:W-:Y:S02]  /*21d0*/  ISETP.GE.AND P3, PT, R26, UR10, PT ;  /* 0x0000000a1a007c0c */ /* 0x000fe4000bf66270 */
[----:B------:R-:W-:Y:S01]  /*21e0*/  ISETP.GE.AND P6, PT, R27, UR10, PT ;  /* 0x0000000a1b007c0c */ /* 0x000fe2000bfc6270 */
[----:B------:R-:W-:Y:S01]  /*21f0*/  @!P2 STG.E desc[UR8][R24.64+0x4], R32 ;  /* 0x000004201800a986 */ /* 0x000fe2000c101908 */
[----:B------:R-:W1:Y:S01]  /*2200*/  @!P0 LDC.64 R26, c[0x0][0x390] ;  /* 0x0000e400ff1a8b82 */ /* 0x000e620000000a00 */
[----:B------:R-:W-:Y:S02]  /*2210*/  VIMNMX R31, PT, PT, R82, R31, !PT ;  /* 0x0000001f521f7248 */ /* 0x000fe40007fe0100 */
[----:B0-----:R-:W-:Y:S01]  /*2220*/  VIMNMX R29, PT, PT, R76, R81, !PT ;  /* 0x000000514c1d7248 */ /* 0x001fe20007fe0100 */
[----:B------:R0:W-:Y:S01]  /*2230*/  @!P1 STG.E desc[UR8][R24.64+0x8], R23 ;  /* 0x0000081718009986 */ /* 0x0001e2000c101908 */
[----:B------:R-:W-:-:S02]  /*2240*/  ISETP.GE.AND P2, PT, R31, UR10, PT ;  /* 0x0000000a1f007c0c */ /* 0x000fc4000bf46270 */
[----:B------:R-:W-:Y:S01]  /*2250*/  ISETP.GE.AND P1, PT, R29, UR10, PT ;  /* 0x0000000a1d007c0c */ /* 0x000fe2000bf26270 */
[----:B------:R2:W-:Y:S01]  /*2260*/  @!P4 STG.E desc[UR8][R24.64+0xc], R22 ;  /* 0x00000c161800c986 */ /* 0x0005e2000c101908 */
[-C--:B------:R-:W-:Y:S02]  /*2270*/  VIMNMX R28, PT, PT, R80, R51.reuse, !PT ;  /* 0x00000033501c7248 */ /* 0x080fe40007fe0100 */
[-C--:B------:R-:W-:Y:S01]  /*2280*/  VIMNMX R29, PT, PT, R79, R51.reuse, !PT ;  /* 0x000000334f1d7248 */ /* 0x080fe20007fe0100 */
[----:B------:R-:W-:Y:S01]  /*2290*/  @!P6 STG.E desc[UR8][R24.64+0x18], R19 ;  /* 0x000018131800e986 */ /* 0x000fe2000c101908 */
[----:B------:R-:W-:Y:S02]  /*22a0*/  ISETP.GE.AND P4, PT, R28, UR10, PT ;  /* 0x0000000a1c007c0c */ /* 0x000fe4000bf86270 */
[----:B------:R-:W-:Y:S01]  /*22b0*/  VIMNMX R28, PT, PT, R78, R51, !PT ;  /* 0x000000334e1c7248 */ /* 0x000fe20007fe0100 */
[----:B0-----:R-:W-:Y:S01]  /*22c0*/  @!P0 IMAD.IADD R23, R76, 0x1, R89 ;  /* 0x000000014c178824 */ /* 0x001fe200078e0259 */
[----:B------:R0:W-:Y:S01]  /*22d0*/  @!P3 STG.E desc[UR8][R24.64+0x14], R20 ;  /* 0x000014141800b986 */ /* 0x0001e2000c101908 */
[----:B------:R-:W-:-:S02]  /*22e0*/  VIMNMX R80, PT, PT, R80, R81, !PT ;  /* 0x0000005150507248 */ /* 0x000fc40007fe0100 */
[----:B------:R-:W-:Y:S01]  /*22f0*/  VIMNMX R79, PT, PT, R79, R81, !PT ;  /* 0x000000514f4f7248 */ /* 0x000fe20007fe0100 */
[----:B------:R3:W-:Y:S01]  /*2300*/  @!P2 STG.E desc[UR8][R24.64+0x1c], R18 ;  /* 0x00001c121800a986 */ /* 0x0007e2000c101908 */
[----:B------:R-:W-:Y:S01]  /*2310*/  IADD3 R30, P2, PT, R76, R89, RZ ;  /* 0x000000594c1e7210 */ /* 0x000fe20007f5e0ff */
[----:B-1----:R-:W-:Y:S02]  /*2320*/  @!P0 IMAD.WIDE R26, R23, 0x4, R26 ;  /* 0x00000004171a8825 */ /* 0x002fe400078e021a */
[----:B------:R1:W-:Y:S01]  /*2330*/  @!P5 STG.E desc[UR8][R24.64+0x10], R21 ;  /* 0x000010151800d986 */ /* 0x0003e2000c101908 */
[----:B------:R-:W-:Y:S02]  /*2340*/  LEA.HI.X.SX32 R31, R89, R74, 0x1, P2 ;  /* 0x0000004a591f7211 */ /* 0x000fe400010f0eff */
[C---:B--2---:R-:W-:Y:S01]  /*2350*/  LEA R22, P6, R30.reuse, UR4, 0x2 ;  /* 0x000000041e167c11 */ /* 0x044fe2000f8c10ff */
[----:B------:R2:W-:Y:S01]  /*2360*/  @!P0 STG.E desc[UR8][R26.64], R17 ;  /* 0x000000111a008986 */ /* 0x0005e2000c101908 */
[----:B0-----:R-:W-:Y:S01]  /*2370*/  VIMNMX R20, PT, PT, R75, R51, !PT ;  /* 0x000000334b147248 */ /* 0x001fe20007fe0100 */
[----:B------:R-:W-:Y:S01]  /*2380*/  VIADD R89, R89, UR10 ;  /* 0x0000000a59597c36 */ /* 0x000fe20008000000 */
[----:B------:R-:W-:Y:S01]  /*2390*/  ISETP.GE.AND P5, PT, R29, UR10, PT ;  /* 0x0000000a1d007c0c */ /* 0x000fe2000bfa6270 */
[----:B---3--:R-:W0:Y:S01]  /*23a0*/  @!P1 LDC.64 R18, c[0x0][0x390] ;  /* 0x0000e400ff129b82 */ /* 0x008e220000000a00 */
[----:B------:R-:W-:-:S02]  /*23b0*/  LEA.HI.X R23, R30, UR5, R31, 0x2, P6 ;  /* 0x000000051e177c11 */ /* 0x000fc4000b0f141f */
[-C--:B------:R-:W-:Y:S02]  /*23c0*/  VIMNMX R29, PT, PT, R77, R51.reuse, !PT ;  /* 0x000000334d1d7248 */ /* 0x080fe40007fe0100 */
[-C--:B-1----:R-:W-:Y:S01]  /*23d0*/  VIMNMX R21, PT, PT, R0, R51.reuse, !PT ;  /* 0x0000003300157248 */ /* 0x082fe20007fe0100 */
[----:B------:R1:W-:Y:S01]  /*23e0*/  @!P4 STG.E desc[UR8][R22.64+0x4], R16 ;  /* 0x000004101600c986 */ /* 0x0003e2000c101908 */
[----:B------:R-:W-:Y:S01]  /*23f0*/  ISETP.GE.AND P0, PT, R20, UR10, PT ;  /* 0x0000000a14007c0c */ /* 0x000fe2000bf06270 */
[----:B--2---:R-:W-:Y:S01]  /*2400*/  @!P1 IMAD.IADD R17, R76, 0x1, R89 ;  /* 0x000000014c119824 */ /* 0x004fe200078e0259 */
[----:B------:R-:W-:Y:S02]  /*2410*/  VIMNMX R51, PT, PT, R82, R51, !PT ;  /* 0x0000003352337248 */ /* 0x000fe40007fe0100 */
[----:B------:R-:W-:Y:S01]  /*2420*/  ISETP.GE.AND P2, PT, R28, UR10, PT ;  /* 0x0000000a1c007c0c */ /* 0x000fe2000bf46270 */
[----:B------:R-:W-:Y:S01]  /*2430*/  @!P5 STG.E desc[UR8][R22.64+0x8], R15 ;  /* 0x0000080f1600d986 */ /* 0x000fe2000c101908 */
[----:B------:R-:W-:-:S02]  /*2440*/  ISETP.GE.AND P4, PT, R51, UR10, PT ;  /* 0x0000000a33007c0c */ /* 0x000fc4000bf86270 */
[----:B------:R-:W-:Y:S02]  /*2450*/  ISETP.GE.AND P3, PT, R29, UR10, PT ;  /* 0x0000000a1d007c0c */ /* 0x000fe4000bf66270 */
[----:B------:R-:W-:Y:S02]  /*2460*/  ISETP.GE.AND P6, PT, R21, UR10, PT ;  /* 0x0000000a15007c0c */ /* 0x000fe4000bfc6270 */
[----:B------:R-:W-:Y:S01]  /*2470*/  VIMNMX R78, PT, PT, R78, R81, !PT ;  /* 0x000000514e4e7248 */ /* 0x000fe20007fe0100 */
[----:B------:R-:W-:Y:S01]  /*2480*/  @!P0 STG.E desc[UR8][R22.64+0x14], R12 ;  /* 0x0000140c16008986 */ /* 0x000fe2000c101908 */
[----:B------:R-:W-:Y:S02]  /*2490*/  IADD3 R76, P0, PT, R76, R89, RZ ;  /* 0x000000594c4c7210 */ /* 0x000fe40007f1e0ff */
[----:B------:R-:W-:Y:S01]  /*24a0*/  VIMNMX R77, PT, PT, R77, R81, !PT ;  /* 0x000000514d4d7248 */ /* 0x000fe20007fe0100 */
[----:B------:R0:W-:Y:S01]  /*24b0*/  @!P2 STG.E desc[UR8][R22.64+0xc], R14 ;  /* 0x00000c0e1600a986 */ /* 0x0001e2000c101908 */
[----:B------:R-:W-:-:S02]  /*24c0*/  LEA.HI.X.SX32 R89, R89, R74, 0x1, P0 ;  /* 0x0000004a59597211 */ /* 0x000fc400000f0eff */
[-C--:B------:R-:W-:Y:S01]  /*24d0*/  VIMNMX R75, PT, PT, R75, R81.reuse, !PT ;  /* 0x000000514b4b7248 */ /* 0x080fe20007fe0100 */
[----:B------:R2:W-:Y:S01]  /*24e0*/  @!P4 STG.E desc[UR8][R22.64+0x1c], R10 ;  /* 0x00001c0a1600c986 */ /* 0x0005e2000c101908 */
[-C--:B------:R-:W-:Y:S02]  /*24f0*/  VIMNMX R0, PT, PT, R0, R81.reuse, !PT ;  /* 0x0000005100007248 */ /* 0x080fe40007fe0100 */
[----:B-1----:R-:W-:Y:S01]  /*2500*/  LEA R16, P4, R76, UR4, 0x2 ;  /* 0x000000044c107c11 */ /* 0x002fe2000f8810ff */
[----:B------:R2:W-:Y:S01]  /*2510*/  @!P3 STG.E desc[UR8][R22.64+0x10], R13 ;  /* 0x0000100d1600b986 */ /* 0x0005e2000c101908 */
[----:B------:R-:W-:Y:S02]  /*2520*/  VIMNMX R81, PT, PT, R82, R81, !PT ;  /* 0x0000005152517248 */ /* 0x000fe40007fe0100 */
[----:B------:R-:W-:Y:S01]  /*2530*/  ISETP.GE.AND P5, PT, R80, UR10, PT ;  /* 0x0000000a50007c0c */ /* 0x000fe2000bfa6270 */
[----:B0-----:R-:W-:Y:S01]  /*2540*/  @!P1 IMAD.WIDE R14, R17, 0x4, R18 ;  /* 0x00000004110e9825 */ /* 0x001fe200078e0212 */
[----:B------:R2:W-:Y:S01]  /*2550*/  @!P6 STG.E desc[UR8][R22.64+0x18], R11 ;  /* 0x0000180b1600e986 */ /* 0x0005e2000c101908 */
[----:B------:R-:W-:-:S02]  /*2560*/  ISETP.GE.AND P2, PT, R79, UR10, PT ;  /* 0x0000000a4f007c0c */ /* 0x000fc4000bf46270 */
[----:B------:R-:W-:Y:S01]  /*2570*/  ISETP.GE.AND P3, PT, R78, UR10, PT ;  /* 0x0000000a4e007c0c */ /* 0x000fe2000bf66270 */
[----:B------:R2:W-:Y:S01]  /*2580*/  @!P1 STG.E desc[UR8][R14.64], R9 ;  /* 0x000000090e009986 */ /* 0x0005e2000c101908 */
[----:B------:R-:W-:Y:S02]  /*2590*/  ISETP.GE.AND P6, PT, R77, UR10, PT ;  /* 0x0000000a4d007c0c */ /* 0x000fe4000bfc6270 */
[----:B------:R-:W-:Y:S02]  /*25a0*/  ISETP.GE.AND P0, PT, R75, UR10, PT ;  /* 0x0000000a4b007c0c */ /* 0x000fe4000bf06270 */
[----:B------:R-:W-:Y:S02]  /*25b0*/  ISETP.GE.AND P1, PT, R0, UR10, PT ;  /* 0x0000000a00007c0c */ /* 0x000fe4000bf26270 */
[----:B------:R-:W-:Y:S02]  /*25c0*/  LEA.HI.X R17, R76, UR5, R89, 0x2, P4 ;  /* 0x000000054c117c11 */ /* 0x000fe4000a0f1459 */
[----:B------:R-:W-:-:S03]  /*25d0*/  ISETP.GE.AND P4, PT, R81, UR10, PT ;  /* 0x0000000a51007c0c */ /* 0x000fc6000bf86270 */
[----:B------:R2:W-:Y:S04]  /*25e0*/  @!P5 STG.E desc[UR8][R16.64+0x4], R8 ;  /* 0x000004081000d986 */ /* 0x0005e8000c101908 */
[----:B------:R2:W-:Y:S04]  /*25f0*/  @!P2 STG.E desc[UR8][R16.64+0x8], R7 ;  /* 0x000008071000a986 */ /* 0x0005e8000c101908 */
[----:B------:R2:W-:Y:S04]  /*2600*/  @!P3 STG.E desc[UR8][R16.64+0xc], R6 ;  /* 0x00000c061000b986 */ /* 0x0005e8000c101908 */
[----:B------:R2:W-:Y:S04]  /*2610*/  @!P6 STG.E desc[UR8][R16.64+0x10], R5 ;  /* 0x000010051000e986 */ /* 0x0005e8000c101908 */
[----:B------:R2:W-:Y:S04]  /*2620*/  @!P0 STG.E desc[UR8][R16.64+0x14], R4 ;  /* 0x0000140410008986 */ /* 0x0005e8000c101908 */
[----:B------:R2:W-:Y:S01]  /*2630*/  @!P1 STG.E desc[UR8][R16.64+0x18], R3 ;  /* 0x0000180310009986 */ /* 0x0005e2000c101908 */
[----:B------:R-:W-:Y:S05]  /*2640*/  @P4 EXIT ;  /* 0x000000000000494d */ /* 0x000fea0003800000 */
[----:B------:R-:W-:Y:S01]  /*2650*/  STG.E desc[UR8][R16.64+0x1c], R2 ;  /* 0x00001c0210007986 */ /* 0x000fe2000c101908 */
[----:B------:R-:W-:Y:S05]  /*2660*/  EXIT ;  /* 0x000000000000794d */ /* 0x000fea0003800000 */
.L_x_3:
[----:B------:R-:W-:-:S00]  /*2670*/  BRA `(.L_x_3) ;  /* 0xfffffffc00fc7947 */ /* 0x000fc0000383ffff */
[----:B------:R-:W-:-:S00]  /*2680*/  NOP ;  /* 0x0000000000007918 */ /* 0x000fc00000000000 */
[----:B------:R-:W-:-:S00]  /*2690*/  NOP ;  /* 0x0000000000007918 */ /* 0x000fc00000000000 */
[----:B------:R-:W-:-:S00]  /*26a0*/  NOP ;  /* 0x0000000000007918 */ /* 0x000fc00000000000 */
[----:B------:R-:W-:-:S00]  /*26b0*/  NOP ;  /* 0x0000000000007918 */ /* 0x000fc00000000000 */
[----:B------:R-:W-:-:S00]  /*26c0*/  NOP ;  /* 0x0000000000007918 */ /* 0x000fc00000000000 */
[----:B------:R-:W-:-:S00]  /*26d0*/  NOP ;  /* 0x0000000000007918 */ /* 0x000fc00000000000 */
[----:B------:R-:W-:-:S00]  /*26e0*/  NOP ;  /* 0x0000000000007918 */ /* 0x000fc00000000000 */
[----:B------:R-:W-:-:S00]  /*26f0*/  NOP ;  /* 0x0000000000007918 */ /* 0x000fc00000000000 */
.L_x_12:


//--------------------- .text._Z12matmul_tiledPKfS0_Pfi --------------------------
	.section	.text._Z12matmul_tiledPKfS0_Pfi,"ax",@progbits
	.align	128
        .global         _Z12matmul_tiledPKfS0_Pfi
        .type           _Z12matmul_tiledPKfS0_Pfi,@function
        .size           _Z12matmul_tiledPKfS0_Pfi,(.L_x_13 - _Z12matmul_tiledPKfS0_Pfi)
        .other          _Z12matmul_tiledPKfS0_Pfi,@"STO_CUDA_ENTRY STV_DEFAULT"
_Z12matmul_tiledPKfS0_Pfi:
.text._Z12matmul_tiledPKfS0_Pfi:
[----:B------:R-:W-:Y:S01]  /*0000*/  LDC R1, c[0x0][0x37c] ;  /* 0x0000df00ff017b82 */ /* 0x000fe20000000800 */
[----:B------:R-:W0:Y:S01]  /*0010*/  LDCU UR4, c[0x0][0x398] ;  /* 0x00007300ff0477ac */ /* 0x000e220008000800 */
[----:B------:R-:W1:Y:S01]  /*0020*/  S2R R20, SR_CTAID.Y ;  /* 0x0000000000147919 */ /* 0x000e620000002600 */
[----:B------:R-:W-:Y:S01]  /*0030*/  HFMA2 R25, -RZ, RZ, 0, 0 ;  /* 0x00000000ff197431 */ /* 0x000fe200000001ff */
[----:B------:R-:W2:Y:S01]  /*0040*/  LDCU.64 UR8, c[0x0][0x358] ;  /* 0x00006b00ff0877ac */ /* 0x000ea20008000a00 */
[----:B------:R-:W1:Y:S01]  /*0050*/  S2R R18, SR_TID.Y ;  /* 0x0000000000127919 */ /* 0x000e620000002200 */
[----:B------:R-:W3:Y:S01]  /*0060*/  S2R R4, SR_CTAID.X ;  /* 0x0000000000047919 */ /* 0x000ee20000002500 */
[----:B------:R-:W3:Y:S01]  /*0070*/  S2R R19, SR_TID.X ;  /* 0x0000000000137919 */ /* 0x000ee20000002100 */
[----:B0-----:R-:W-:-:S04]  /*0080*/  MOV R6, UR4 ;  /* 0x0000000400067c02 */ /* 0x001fc80008000f00 */
[----:B------:R-:W-:Y:S02]  /*0090*/  ISETP.GE.AND P0, PT, R6, 0x1, PT ;  /* 0x000000010600780c */ /* 0x000fe40003f06270 */
[----:B-1----:R-:W-:Y:S02]  /*00a0*/  LEA R20, R20, R18, 0x5 ;  /* 0x0000001214147211 */ /* 0x002fe400078e28ff */
[----:B---3--:R-:W-:-:S09]  /*00b0*/  LEA R21, R4, R19, 0x5 ;  /* 0x0000001304157211 */ /* 0x008fd200078e28ff */
[----:B--2---:R-:W-:Y:S05]  /*00c0*/  @!P0 BRA `(.L_x_4) ;  /* 0x0000000400c48947 */ /* 0x004fea0003800000 */
[----:B------:R-:W0:Y:S01]  /*00d0*/  S2UR UR6, SR_CgaCtaId ;  /* 0x00000000000679c3 */ /* 0x000e220000008800 */
[----:B------:R-:W-:Y:S01]  /*00e0*/  UMOV UR4, 0x400 ;  /* 0x0000040000047882 */ /* 0x000fe20000000000 */
[----:B------:R-:W-:Y:S01]  /*00f0*/  IADD3 R2, PT, PT, R6, 0x1f, RZ ;  /* 0x0000001f06027810 */ /* 0x000fe20007ffe0ff */
[----:B------:R-:W-:Y:S01]  /*0100*/  UIADD3 UR5, UPT, UPT, UR4, 0x1000, URZ ;  /* 0x0000100004057890 */ /* 0x000fe2000fffe0ff */
[-CC-:B------:R-:W-:Y:S01]  /*0110*/  IMAD R17, R18, R6.reuse, R19.reuse ;  /* 0x0000000612117224 */ /* 0x180fe200078e0213 */
[----:B------:R-:W-:Y:S01]  /*0120*/  MOV R25, RZ ;  /* 0x000000ff00197202 */ /* 0x000fe20000000f00 */
[----:B------:R-:W-:Y:S01]  /*0130*/  IMAD R7, R20, R6, R19 ;  /* 0x0000000614077224 */ /* 0x000fe200078e0213 */
[----:B------:R-:W-:Y:S01]  /*0140*/  SHF.R.U32.HI R2, RZ, 0x5, R2 ;  /* 0x00000005ff027819 */ /* 0x000fe20000011602 */
[----:B------:R-:W1:Y:S01]  /*0150*/  LDC R0, c[0x0][0x398] ;  /* 0x0000e600ff007b82 */ /* 0x000e620000000800 */
[----:B------:R-:W-:Y:S02]  /*0160*/  LEA R17, R4, R17, 0x5 ;  /* 0x0000001104117211 */ /* 0x000fe400078e28ff */
[----:B------:R-:W-:-:S05]  /*0170*/  IADD3 R16, PT, PT, -R2, RZ, RZ ;  /* 0x000000ff02107210 */ /* 0x000fca0007ffe1ff */
[----:B------:R-:W2:Y:S01]  /*0180*/  LDC.64 R22, c[0x0][0x380] ;  /* 0x0000e000ff167b82 */ /* 0x000ea20000000a00 */
[----:B0-----:R-:W-:Y:S02]  /*0190*/  ULEA UR4, UR6, UR4, 0x18 ;  /* 0x0000000406047291 */ /* 0x001fe4000f8ec0ff */
[----:B------:R-:W-:-:S04]  /*01a0*/  ULEA UR5, UR6, UR5, 0x18 ;  /* 0x0000000506057291 */ /* 0x000fc8000f8ec0ff */
[C---:B------:R-:W-:Y:S02]  /*01b0*/  LEA R5, R18.reuse, UR4, 0x7 ;  /* 0x0000000412057c11 */ /* 0x040fe4000f8e38ff */
[C---:B------:R-:W-:Y:S02]  /*01c0*/  LEA R3, R19.reuse, UR5, 0x2 ;  /* 0x0000000513037c11 */ /* 0x040fe4000f8e10ff */
[----:B------:R-:W-:Y:S02]  /*01d0*/  LEA R4, R19, R5, 0x2 ;  /* 0x0000000513047211 */ /* 0x000fe400078e10ff */
[----:B------:R-:W-:-:S07]  /*01e0*/  LEA R2, R18, R3, 0x7 ;  /* 0x0000000312027211 */ /* 0x000fce00078e38ff */
.L_x_5:
[----:B-1----:R-:W-:Y:S01]  /*01f0*/  MOV R6, R0 ;  /* 0x0000000000067202 */ /* 0x002fe20000000f00 */
[----:B------:R-:W-:Y:S01]  /*0200*/  HFMA2 R29, -RZ, RZ, 0, 0 ;  /* 0x00000000ff1d7431 */ /* 0x000fe200000001ff */
[----:B------:R-:W-:Y:S02]  /*0210*/  VIMNMX R9, PT, PT, R21, R18, !PT ;  /* 0x0000001215097248 */ /* 0x000fe40007fe0100 */
[-C--:B------:R-:W-:Y:S02]  /*0220*/  ISETP.GE.AND P0, PT, R19, R6.reuse, PT ;  /* 0x000000061300720c */ /* 0x080fe40003f06270 */
[-C--:B------:R-:W-:Y:S01]  /*0230*/  ISETP.GE.AND P1, PT, R9, R6.reuse, PT ;  /* 0x000000060900720c */ /* 0x080fe20003f26270 */
[----:B--2---:R-:W-:Y:S01]  /*0240*/  IMAD.WIDE R8, R7, 0x4, R22 ;  /* 0x0000000407087825 */ /* 0x004fe200078e0216 */
[----:B------:R-:W-:Y:S02]  /*0250*/  ISETP.GE.U32.OR P0, PT, R20, R6, P0 ;  /* 0x000000061400720c */ /* 0x000fe40000706470 */
[----:B------:R-:W-:-:S09]  /*0260*/  MOV R24, RZ ;  /* 0x000000ff00187202 */ /* 0x000fd20000000f00 */
[----:B------:R-:W0:Y:S02]  /*0270*/  @!P1 LDC.64 R10, c[0x0][0x388] ;  /* 0x0000e200ff0a9b82 */ /* 0x000e240000000a00 */
[----:B------:R-:W2:Y:S01]  /*0280*/  @!P0 LDG.E R29, desc[UR8][R8.64] ;  /* 0x00000008081d8981 */ /* 0x000ea2000c1e1900 */
[----:B0-----:R-:W-:-:S05]  /*0290*/  @!P1 IMAD.WIDE R10, R17, 0x4, R10 ;  /* 0x00000004110a9825 */ /* 0x001fca00078e020a */
[----:B------:R-:W3:Y:S04]  /*02a0*/  @!P1 LDG.E R24, desc[UR8][R10.64] ;  /* 0x000000080a189981 */ /* 0x000ee8000c1e1900 */
[----:B--2---:R-:W-:Y:S04]  /*02b0*/  STS [R4], R29 ;  /* 0x0000001d04007388 */ /* 0x004fe80000000800 */
[----:B---3--:R-:W-:Y:S01]  /*02c0*/  STS [R2], R24 ;  /* 0x0000001802007388 */ /* 0x008fe20000000800 */
[----:B------:R-:W-:Y:S06]  /*02d0*/  BAR.SYNC.DEFER_BLOCKING 0x0 ;  /* 0x0000000000007b1d */ /* 0x000fec0000010000 */
[----:B------:R-:W-:Y:S04]  /*02e0*/  LDS R26, [R3] ;  /* 0x00000000031a7984 */ /* 0x000fe80000000800 */
[----:B------:R-:W0:Y:S04]  /*02f0*/  LDS.128 R12, [R5] ;  /* 0x00000000050c7984 */ /* 0x000e280000000c00 */
[----:B------:R-:W1:Y:S04]  /*0300*/  LDS R28, [R3+0x80] ;  /* 0x00008000031c7984 */ /* 0x000e680000000800 */
[----:B------:R-:W2:Y:S04]  /*0310*/  LDS R27, [R3+0x100] ;  /* 0x00010000031b7984 */ /* 0x000ea80000000800 */
[----:B------:R-:W-:Y:S04]  /*0320*/  LDS.128 R8, [R5+0x10] ;  /* 0x0000100005087984 */ /* 0x000fe80000000c00 */
[----:B------:R-:W-:Y:S01]  /*0330*/  LDS R24, [R3+0x280] ;  /* 0x0002800003187984 */ /* 0x000fe20000000800 */
[----:B0-----:R-:W-:-:S03]  /*0340*/  FFMA R26, R12, R26, R25 ;  /* 0x0000001a0c1a7223 */ /* 0x001fc60000000019 */
[----:B------:R-:W0:Y:S01]  /*0350*/  LDS R12, [R3+0x180] ;  /* 0x00018000030c7984 */ /* 0x000e220000000800 */
[----:B-1----:R-:W-:-:S03]  /*0360*/  FFMA R26, R28, R13, R26 ;  /* 0x0000000d1c1a7223 */ /* 0x002fc6000000001a */
[----:B------:R-:W1:Y:S01]  /*0370*/  LDS R13, [R3+0x200] ;  /* 0x00020000030d7984 */ /* 0x000e620000000800 */
[----:B--2---:R-:W-:-:S03]  /*0380*/  FFMA R27, R27, R14, R26 ;  /* 0x0000000e1b1b7223 */ /* 0x004fc6000000001a */
[----:B------:R-:W2:Y:S01]  /*0390*/  LDS R25, [R3+0x300] ;  /* 0x0003000003197984 */ /* 0x000ea20000000800 */
[----:B0-----:R-:W-:-:S03]  /*03a0*/  FFMA R15, R12, R15, R27 ;  /* 0x0000000f0c0f7223 */ /* 0x001fc6000000001b */
[----:B------:R-:W-:Y:S01]  /*03b0*/  LDS R27, [R3+0x400] ;  /* 0x00040000031b7984 */ /* 0x000fe20000000800 */
[----:B-1----:R-:W-:-:S03]  /*03c0*/  FFMA R13, R8, R13, R15 ;  /* 0x0000000d080d7223 */ /* 0x002fc6000000000f */
[----:B------:R-:W0:Y:S01]  /*03d0*/  LDS R8, [R3+0x380] ;  /* 0x0003800003087984 */ /* 0x000e220000000800 */
[----:B------:R-:W-:-:S03]  /*03e0*/  FFMA R26, R24, R9, R13 ;  /* 0x00000009181a7223 */ /* 0x000fc6000000000d */
[----:B------:R-:W1:Y:S04]  /*03f0*/  LDS.128 R12, [R5+0x20] ;  /* 0x00002000050c7984 */ /* 0x000e680000000c00 */
[----:B------:R-:W3:Y:S01]  /*0400*/  LDS R24, [R3+0x480] ;  /* 0x0004800003187984 */ /* 0x000ee20000000800 */
[----:B--2---:R-:W-:-:S03]  /*0410*/  FFMA R9, R25, R10, R26 ;  /* 0x0000000a19097223 */ /* 0x004fc6000000001a */
[----:B------:R-:W2:Y:S01]  /*0420*/  LDS R25, [R3+0x500] ;  /* 0x0005000003197984 */ /* 0x000ea20000000800 */
[----:B0-----:R-:W-:-:S04]  /*0430*/  FFMA R9, R8, R11, R9 ;  /* 0x0000000b08097223 */ /* 0x001fc80000000009 */
[----:B-1----:R-:W-:Y:S02]  /*0440*/  FFMA R9, R12, R27, R9 ;  /* 0x0000001b0c097223 */ /* 0x002fe40000000009 */
[----:B------:R-:W0:Y:S02]  /*0450*/  LDS R12, [R3+0x580] ;  /* 0x00058000030c7984 */ /* 0x000e240000000800 */
[----:B---3--:R-:W-:Y:S02]  /*0460*/  FFMA R26, R24, R13, R9 ;  /* 0x0000000d181a7223 */ /* 0x008fe40000000009 */
[----:B------:R-:W-:Y:S04]  /*0470*/  LDS R27, [R3+0x600] ;  /* 0x00060000031b7984 */ /* 0x000fe80000000800 */
        /* <DEDUP_REMOVED lines=36> */
[----:B------:R-:W1:Y:S01]  /*06c0*/  LDS.128 R8, [R5+0x70] ;  /* 0x0000700005087984 */ /* 0x000e620000000c00 */
[----:B--2---:R-:W-:-:S03]  /*06d0*/  FFMA R25, R25, R14, R24 ;  /* 0x0000000e19197223 */ /* 0x004fc60000000018 */
[----:B------:R-:W2:Y:S04]  /*06e0*/  LDS R27, [R3+0xe80] ;  /* 0x000e8000031b7984 */ /* 0x000ea80000000800 */
[----:B------:R-:W3:Y:S04]  /*06f0*/  LDS R24, [R3+0xf00] ;  /* 0x000f000003187984 */ /* 0x000ee80000000800 */
[----:B------:R-:W4:Y:S01]  /*0700*/  LDS R14, [R3+0xf80] ;  /* 0x000f8000030e7984 */ /* 0x000f220000000800 */
[----:B------:R-:W-:Y:S01]  /*0710*/  IADD3 R16, PT, PT, R16, 0x1, RZ ;  /* 0x0000000110107810 */ /* 0x000fe20007ffe0ff */
[----:B------:R-:W-:Y:S03]  /*0720*/  BAR.SYNC.DEFER_BLOCKING 0x0 ;  /* 0x0000000000007b1d */ /* 0x000fe60000010000 */
[----:B------:R-:W-:Y:S01]  /*0730*/  ISETP.NE.AND P0, PT, R16, RZ, PT ;  /* 0x000000ff1000720c */ /* 0x000fe20003f05270 */
[----:B0-----:R-:W-:-:S04]  /*0740*/  FFMA R15, R12, R15, R25 ;  /* 0x0000000f0c0f7223 */ /* 0x001fc80000000019 */
[----:B-1----:R-:W-:-:S04]  /*0750*/  FFMA R8, R8, R13, R15 ;  /* 0x0000000d08087223 */ /* 0x002fc8000000000f */
[----:B--2---:R-:W-:-:S04]  /*0760*/  FFMA R9, R27, R9, R8 ;  /* 0x000000091b097223 */ /* 0x004fc80000000008 */
[----:B---3--:R-:W-:Y:S01]  /*0770*/  FFMA R9, R24, R10, R9 ;  /* 0x0000000a18097223 */ /* 0x008fe20000000009 */
[----:B------:R-:W-:Y:S02]  /*0780*/  IADD3 R18, PT, PT, R18, 0x20, RZ ;  /* 0x0000002012127810 */ /* 0x000fe40007ffe0ff */
[----:B------:R-:W-:Y:S01]  /*0790*/  IADD3 R7, PT, PT, R7, 0x20, RZ ;  /* 0x0000002007077810 */ /* 0x000fe20007ffe0ff */
[----:B----4-:R-:W-:Y:S01]  /*07a0*/  FFMA R25, R14, R11, R9 ;  /* 0x0000000b0e197223 */ /* 0x010fe20000000009 */
[----:B------:R-:W-:Y:S02]  /*07b0*/  IADD3 R19, PT, PT, R19, 0x20, RZ ;  /* 0x0000002013137810 */ /* 0x000fe40007ffe0ff */
[----:B------:R-:W-:Y:S01]  /*07c0*/  LEA R17, R6, R17, 0x5 ;  /* 0x0000001106117211 */ /* 0x000fe200078e28ff */
[----:B------:R-:W-:Y:S06]  /*07d0*/  @P0 BRA `(.L_x_5) ;  /* 0xfffffff800840947 */ /* 0x000fec000383ffff */
.L_x_4:
[----:B------:R-:W-:-:S04]  /*07e0*/  VIMNMX R3, PT, PT, R20, R21, !PT ;  /* 0x0000001514037248 */ /* 0x000fc80007fe0100 */
[----:B------:R-:W-:-:S13]  /*07f0*/  ISETP.GE.AND P0, PT, R3, R6, PT ;  /* 0x000000060300720c */ /* 0x000fda0003f06270 */
[----:B------:R-:W-:Y:S05]  /*0800*/  @P0 EXIT ;  /* 0x000000000000094d */ /* 0x000fea0003800000 */
[----:B------:R-:W0:Y:S01]  /*0810*/  LDC.64 R2, c[0x0][0x390] ;  /* 0x0000e400ff027b82 */ /* 0x000e220000000a00 */
[----:B------:R-:W-:-:S04]  /*0820*/  IMAD R21, R20, R6, R21 ;  /* 0x0000000614157224 */ /* 0x000fc800078e0215 */
[----:B0-----:R-:W-:-:S05]  /*0830*/  IMAD.WIDE R2, R21, 0x4, R2 ;  /* 0x0000000415027825 */ /* 0x001fca00078e0202 */
[----:B------:R-:W-:Y:S01]  /*0840*/  STG.E desc[UR8][R2.64], R25 ;  /* 0x0000001902007986 */ /* 0x000fe2000c101908 */
[----:B------:R-:W-:Y:S05]  /*0850*/  EXIT ;  /* 0x000000000000794d */ /* 0x000fea0003800000 */
.L_x_6:
        /* <DEDUP_REMOVED lines=10> */
.L_x_13:


//--------------------- .text._Z12matmul_naivePKfS0_Pfi --------------------------
	.section	.text._Z12matmul_naivePKfS0_Pfi,"ax",@progbits
	.align	128
        .global         _Z12matmul_naivePKfS0_Pfi
        .type           _Z12matmul_naivePKfS0_Pfi,@function
        .size           _Z12matmul_naivePKfS0_Pfi,(.L_x_14 - _Z12matmul_naivePKfS0_Pfi)
        .other          _Z12matmul_naivePKfS0_Pfi,@"STO_CUDA_ENTRY STV_DEFAULT"
_Z12matmul_naivePKfS0_Pfi:
.text._Z12matmul_naivePKfS0_Pfi:
[----:B------:R-:W-:Y:S01]  /*0000*/  LDC R1, c[0x0][0x37c] ;  /* 0x0000df00ff017b82 */ /* 0x000fe20000000800 */
[----:B------:R-:W0:Y:S07]  /*0010*/  S2R R0, SR_TID.Y ;  /* 0x0000000000007919 */ /* 0x000e2e0000002200 */
[----:B------:R-:W0:Y:S01]  /*0020*/  S2UR UR4, SR_CTAID.Y ;  /* 0x00000000000479c3 */ /* 0x000e220000002600 */
[----:B------:R-:W1:Y:S01]  /*0030*/  LDCU UR20, c[0x0][0x398] ;  /* 0x00007300ff1477ac */ /* 0x000e620008000800 */
[----:B------:R-:W2:Y:S06]  /*0040*/  S2R R3, SR_TID.X ;  /* 0x0000000000037919 */ /* 0x000eac0000002100 */
[----:B------:R-:W0:Y:S08]  /*0050*/  LDC R13, c[0x0][0x364] ;  /* 0x0000d900ff0d7b82 */ /* 0x000e300000000800 */
[----:B------:R-:W2:Y:S08]  /*0060*/  S2UR UR5, SR_CTAID.X ;  /* 0x00000000000579c3 */ /* 0x000eb00000002500 */
[----:B------:R-:W2:Y:S01]  /*0070*/  LDC R2, c[0x0][0x360] ;  /* 0x0000d800ff027b82 */ /* 0x000ea20000000800 */
[----:B0-----:R-:W-:-:S02]  /*0080*/  IMAD R13, R13, UR4, R0 ;  /* 0x000000040d0d7c24 */ /* 0x001fc4000f8e0200 */
[----:B--2---:R-:W-:-:S05]  /*0090*/  IMAD R0, R2, UR5, R3 ;  /* 0x0000000502007c24 */ /* 0x004fca000f8e0203 */
[----:B------:R-:W-:-:S04]  /*00a0*/  VIMNMX R2, PT, PT, R13, R0, !PT ;  /* 0x000000000d027248 */ /* 0x000fc80007fe0100 */
[----:B-1----:R-:W-:-:S13]  /*00b0*/  ISETP.GE.AND P0, PT, R2, UR20, PT ;  /* 0x0000001402007c0c */ /* 0x002fda000bf06270 */
[----:B------:R-:W-:Y:S05]  /*00c0*/  @P0 EXIT ;  /* 0x000000000000094d */ /* 0x000fea0003800000 */
[----:B------:R-:W-:Y:S01]  /*00d0*/  UISETP.GE.U32.AND UP0, UPT, UR20, 0x8, UPT ;  /* 0x000000081400788c */ /* 0x000fe2000bf06070 */
[----:B------:R-:W-:Y:S02]  /*00e0*/  HFMA2 R12, -RZ, RZ, 0, 0 ;  /* 0x00000000ff0c7431 */ /* 0x000fe400000001ff */
[----:B------:R-:W-:Y:S01]  /*00f0*/  IMAD R13, R13, UR20, RZ ;  /* 0x000000140d0d7c24 */ /* 0x000fe2000f8e02ff */
[----:B------:R-:W-:Y:S01]  /*0100*/  UMOV UR4, URZ ;  /* 0x000000ff00047c82 */ /* 0x000fe20008000000 */
[----:B------:R-:W0:Y:S04]  /*0110*/  LDCU.64 UR18, c[0x0][0x358] ;  /* 0x00006b00ff1277ac */ /* 0x000e280008000a00 */
[----:B------:R-:W-:Y:S05]  /*0120*/  BRA.U !UP0, `(.L_x_7) ;  /* 0x0000000508047547 */ /* 0x000fea000b800000 */
[----:B------:R-:W1:Y:S01]  /*0130*/  LDCU.128 UR24, c[0x0][0x380] ;  /* 0x00007000ff1877ac */ /* 0x000e620008000c00 */
[----:B------:R-:W-:Y:S02]  /*0140*/  MOV R12, RZ ;  /* 0x000000ff000c7202 */ /* 0x000fe40000000f00 */
[----:B------:R-:W-:Y:S01]  /*0150*/  MOV R14, R0 ;  /* 0x00000000000e7202 */ /* 0x000fe20000000f00 */
[----:B------:R-:W-:-:S04]  /*0160*/  ULOP3.LUT UR4, UR20, 0x7ffffff8, URZ, 0xc0, !UPT ;  /* 0x7ffffff814047892 */ /* 0x000fc8000f8ec0ff */
[----:B------:R-:W-:Y:S01]  /*0170*/  UIADD3 UR5, UPT, UPT, -UR4, URZ, URZ ;  /* 0x000000ff04057290 */ /* 0x000fe2000fffe1ff */
[----:B-1----:R-:W-:Y:S01]  /*0180*/  MOV R2, UR24 ;  /* 0x0000001800027c02 */ /* 0x002fe20008000f00 */
[----:B------:R-:W-:Y:S01]  /*0190*/  UIMAD.WIDE UR6, UR20, 0x8, UR26 ;  /* 0x00000008140678a5 */ /* 0x000fe2000f8e021a */
[----:B------:R-:W-:Y:S01]  /*01a0*/  MOV R3, UR25 ;  /* 0x0000001900037c02 */ /* 0x000fe20008000f00 */
[----:B------:R-:W-:Y:S02]  /*01b0*/  UIMAD.WIDE UR8, UR20, 0xc, UR26 ;  /* 0x0000000c140878a5 */ /* 0x000fe4000f8e021a */
[----:B------:R-:W-:Y:S01]  /*01c0*/  UIMAD.WIDE UR10, UR20, 0x10, UR26 ;  /* 0x00000010140a78a5 */ /* 0x000fe2000f8e021a */
[----:B------:R-:W-:Y:S01]  /*01d0*/  IMAD.WIDE.U32 R2, R13, 0x4, R2 ;  /* 0x000000040d027825 */ /* 0x000fe200078e0002 */
[----:B------:R-:W-:Y:S02]  /*01e0*/  UIMAD.WIDE UR12, UR20, 0x14, UR26 ;  /* 0x00000014140c78a5 */ /* 0x000fe4000f8e021a */
[----:B------:R-:W-:Y:S01]  /*01f0*/  UIMAD.WIDE UR14, UR20, 0x18, UR26 ;  /* 0x00000018140e78a5 */ /* 0x000fe2000f8e021a */
[----:B------:R-:W-:Y:S01]  /*0200*/  IADD3 R2, P0, PT, R2, 0x10, RZ ;  /* 0x0000001002027810 */ /* 0x000fe20007f1e0ff */
[----:B------:R-:W-:-:S03]  /*0210*/  UIMAD.WIDE UR16, UR20, 0x1c, UR26 ;  /* 0x0000001c141078a5 */ /* 0x000fc6000f8e021a */
[----:B------:R-:W-:-:S09]  /*0220*/  IADD3.X R3, PT, PT, RZ, R3, RZ, P0, !PT ;  /* 0x00000003ff037210 */ /* 0x000fd200007fe4ff */
.L_x_8:
[----:B------:R-:W-:Y:S01]  /*0230*/  UIMAD.WIDE UR22, UR20, 0x4, UR26 ;  /* 0x00000004141678a5 */ /* 0x000fe2000f8e021a */
[----:B------:R-:W-:Y:S02]  /*0240*/  IMAD.MOV.U32 R23, RZ, RZ, 0x4 ;  /* 0x00000004ff177424 */ /* 0x000fe400078e00ff */
[----:B------:R-:W-:Y:S01]  /*0250*/  HFMA2 R11, -RZ, RZ, 0, 2.384185791015625e-07 ;  /* 0x00000004ff0b7431 */ /* 0x000fe200000001ff */
[----:B------:R-:W-:Y:S01]  /*0260*/  MOV R25, 0x4 ;  /* 0x0000000400197802 */ /* 0x000fe20000000f00 */
[----:B0-----:R-:W2:Y:S01]  /*0270*/  LDG.E R21, desc[UR18][R2.64+-0x10] ;  /* 0xfffff01202157981 */ /* 0x001ea2000c1e1900 */
[C---:B------:R-:W-:Y:S01]  /*0280*/  IMAD.WIDE R22, R14.reuse, R23, UR26 ;  /* 0x0000001a0e167e25 */ /* 0x040fe2000f8e0217 */
[----:B------:R-:W-:Y:S02]  /*0290*/  MOV R8, UR22 ;  /* 0x0000001600087c02 */ /* 0x000fe40008000f00 */
[----:B------:R-:W-:Y:S01]  /*02a0*/  MOV R9, UR23 ;  /* 0x0000001700097c02 */ /* 0x000fe20008000f00 */
[----:B------:R-:W3:Y:S02]  /*02b0*/  LDG.E R19, desc[UR18][R2.64+-0xc] ;  /* 0xfffff41202137981 */ /* 0x000ee4000c1e1900 */
[----:B------:R-:W-:-:S02]  /*02c0*/  IMAD.WIDE R8, R14, 0x4, R8 ;  /* 0x000000040e087825 */ /* 0x000fc400078e0208 */
[----:B------:R-:W2:Y:S01]  /*02d0*/  LDG.E R22, desc[UR18][R22.64] ;  /* 0x0000001216167981 */ /* 0x000ea2000c1e1900 */
[----:B------:R-:W-:Y:S01]  /*02e0*/  MOV R5, 0x4 ;  /* 0x0000000400057802 */ /* 0x000fe20000000f00 */
[C---:B------:R-:W-:Y:S02]  /*02f0*/  IMAD.WIDE R24, R14.reuse, R25, UR6 ;  /* 0x000000060e187e25 */ /* 0x040fe4000f8e0219 */
[----:B------:R0:W3:Y:S02]  /*0300*/  LDG.E R20, desc[UR18][R8.64] ;  /* 0x0000001208147981 */ /* 0x0000e4000c1e1900 */
[----:B------:R-:W-:Y:S02]  /*0310*/  IMAD.WIDE R10, R14, R11, UR8 ;  /* 0x000000080e0a7e25 */ /* 0x000fe4000f8e020b */
[----:B------:R-:W4:Y:S04]  /*0320*/  LDG.E R18, desc[UR18][R24.64] ;  /* 0x0000001218127981 */ /* 0x000f28000c1e1900 */
[----:B------:R-:W4:Y:S01]  /*0330*/  LDG.E R17, desc[UR18][R2.64+-0x8] ;  /* 0xfffff81202117981 */ /* 0x000f22000c1e1900 */
[----:B0-----:R-:W-:-:S02]  /*0340*/  HFMA2 R9, -RZ, RZ, 0, 2.384185791015625e-07 ;  /* 0x00000004ff097431 */ /* 0x001fc400000001ff */
[----:B------:R-:W-:Y:S01]  /*0350*/  IMAD.MOV.U32 R7, RZ, RZ, 0x4 ;  /* 0x00000004ff077424 */ /* 0x000fe200078e00ff */
[----:B------:R0:W5:Y:S01]  /*0360*/  LDG.E R16, desc[UR18][R10.64] ;  /* 0x000000120a107981 */ /* 0x000162000c1e1900 */
[----:B------:R-:W-:-:S03]  /*0370*/  IMAD.WIDE R4, R14, R5, UR10 ;  /* 0x0000000a0e047e25 */ /* 0x000fc6000f8e0205 */
[----:B------:R-:W5:Y:S01]  /*0380*/  LDG.E R15, desc[UR18][R2.64+-0x4] ;  /* 0xfffffc12020f7981 */ /* 0x000f62000c1e1900 */
[C---:B------:R-:W-:Y:S01]  /*0390*/  IMAD.WIDE R6, R14.reuse, R7, UR12 ;  /* 0x0000000c0e067e25 */ /* 0x040fe2000f8e0207 */
[----:B------:R-:W-:Y:S02]  /*03a0*/  MOV R27, 0x4 ;  /* 0x00000004001b7802 */ /* 0x000fe40000000f00 */
[----:B------:R1:W5:Y:S01]  /*03b0*/  LDG.E R4, desc[UR18][R4.64] ;  /* 0x0000001204047981 */ /* 0x000362000c1e1900 */
[----:B------:R-:W-:-:S03]  /*03c0*/  IMAD.WIDE R8, R14, R9, UR14 ;  /* 0x0000000e0e087e25 */ /* 0x000fc6000f8e0209 */
[----:B------:R-:W5:Y:S01]  /*03d0*/  LDG.E R23, desc[UR18][R2.64] ;  /* 0x0000001202177981 */ /* 0x000f62000c1e1900 */
[----:B0-----:R-:W-:-:S03]  /*03e0*/  IMAD.WIDE R10, R14, R27, UR16 ;  /* 0x000000100e0a7e25 */ /* 0x001fc6000f8e021b */
[----:B------:R-:W5:Y:S04]  /*03f0*/  LDG.E R7, desc[UR18][R6.64] ;  /* 0x0000001206077981 */ /* 0x000f68000c1e1900 */
[----:B------:R-:W5:Y:S04]  /*0400*/  LDG.E R24, desc[UR18][R2.64+0x4] ;  /* 0x0000041202187981 */ /* 0x000f68000c1e1900 */
[----:B------:R-:W5:Y:S04]  /*0410*/  LDG.E R8, desc[UR18][R8.64] ;  /* 0x0000001208087981 */ /* 0x000f68000c1e1900 */
[----:B------:R-:W5:Y:S04]  /*0420*/  LDG.E R25, desc[UR18][R2.64+0x8] ;  /* 0x0000081202197981 */ /* 0x000f68000c1e1900 */
[----:B------:R-:W5:Y:S04]  /*0430*/  LDG.E R10, desc[UR18][R10.64] ;  /* 0x000000120a0a7981 */ /* 0x000f68000c1e1900 */
[----:B------:R0:W5:Y:S01]  /*0440*/  LDG.E R27, desc[UR18][R2.64+0xc] ;  /* 0x00000c12021b7981 */ /* 0x000162000c1e1900 */
[----:B------:R-:W-:-:S04]  /*0450*/  UIADD3 UR5, UPT, UPT, UR5, 0x8, URZ ;  /* 0x0000000805057890 */ /* 0x000fc8000fffe0ff */
[----:B------:R-:W-:Y:S01]  /*0460*/  UISETP.NE.AND UP0, UPT, UR5, URZ, UPT ;  /* 0x000000ff0500728c */ /* 0x000fe2000bf05270 */
[----:B-1----:R-:W-:Y:S02]  /*0470*/  MOV R5, UR20 ;  /* 0x0000001400057c02 */ /* 0x002fe40008000f00 */
[----:B0-----:R-:W-:Y:S02]  /*0480*/  IADD3 R2, P0, PT, R2, 0x20, RZ ;  /* 0x0000002002027810 */ /* 0x001fe40007f1e0ff */
[----:B------:R-:W-:Y:S02]  /*0490*/  LEA R14, R5, R14, 0x3 ;  /* 0x0000000e050e7211 */ /* 0x000fe400078e18ff */
[----:B------:R-:W-:Y:S01]  /*04a0*/  IADD3.X R3, PT, PT, RZ, R3, RZ, P0, !PT ;  /* 0x00000003ff037210 */ /* 0x000fe200007fe4ff */
[----:B--2---:R-:W-:-:S04]  /*04b0*/  FFMA R22, R21, R22, R12 ;  /* 0x0000001615167223 */ /* 0x004fc8000000000c */
[----:B---3--:R-:W-:-:S04]  /*04c0*/  FFMA R20, R19, R20, R22 ;  /* 0x0000001413147223 */ /* 0x008fc80000000016 */
[----:B----4-:R-:W-:-:S04]  /*04d0*/  FFMA R18, R17, R18, R20 ;  /* 0x0000001211127223 */ /* 0x010fc80000000014 */
[----:B-----5:R-:W-:-:S04]  /*04e0*/  FFMA R16, R15, R16, R18 ;  /* 0x000000100f107223 */ /* 0x020fc80000000012 */
[----:B------:R-:W-:-:S04]  /*04f0*/  FFMA R23, R23, R4, R16 ;  /* 0x0000000417177223 */ /* 0x000fc80000000010 */
[----:B------:R-:W-:-:S04]  /*0500*/  FFMA R24, R24, R7, R23 ;  /* 0x0000000718187223 */ /* 0x000fc80000000017 */
[----:B------:R-:W-:-:S04]  /*0510*/  FFMA R8, R25, R8, R24 ;  /* 0x0000000819087223 */ /* 0x000fc80000000018 */
[----:B------:R-:W-:Y:S01]  /*0520*/  FFMA R12, R27, R10, R8 ;  /* 0x0000000a1b0c7223 */ /* 0x000fe20000000008 */
[----:B------:R-:W-:Y:S06]  /*0530*/  BRA.U UP0, `(.L_x_8) ;  /* 0xfffffffd003c7547 */ /* 0x000fec000b83ffff */
.L_x_7:
[----:B------:R-:W-:-:S04]  /*0540*/  ULOP3.LUT UR6, UR20, 0x7, URZ, 0xc0, !UPT ;  /* 0x0000000714067892 */ /* 0x000fc8000f8ec0ff */
[----:B------:R-:W-:-:S09]  /*0550*/  UISETP.NE.AND UP0, UPT, UR6, URZ, UPT ;  /* 0x000000ff0600728c */ /* 0x000fd2000bf05270 */
[----:B------:R-:W-:Y:S05]  /*0560*/  BRA.U !UP0, `(.L_x_9) ;  /* 0x0000000508387547 */ /* 0x000fea000b800000 */
[----:B------:R-:W-:Y:S02]  /*0570*/  UISETP.GE.U32.AND UP0, UPT, UR6, 0x4, UPT ;  /* 0x000000040600788c */ /* 0x000fe4000bf06070 */
[----:B------:R-:W-:-:S04]  /*0580*/  ULOP3.LUT UR5, UR20, 0x3, URZ, 0xc0, !UPT ;  /* 0x0000000314057892 */ /* 0x000fc8000f8ec0ff */
[----:B------:R-:W-:-:S03]  /*0590*/  UISETP.NE.AND UP1, UPT, UR5, URZ, UPT ;  /* 0x000000ff0500728c */ /* 0x000fc6000bf25270 */
[----:B------:R-:W-:Y:S08]  /*05a0*/  BRA.U !UP0, `(.L_x_10) ;  /* 0x00000001087c7547 */ /* 0x000ff0000b800000 */
[----:B------:R-:W1:Y:S01]  /*05b0*/  LDC.64 R6, c[0x0][0x388] ;  /* 0x0000e200ff067b82 */ /* 0x000e620000000a00 */
[----:B------:R-:W2:Y:S01]  /*05c0*/  LDCU.64 UR6, c[0x0][0x380] ;  /* 0x00007000ff0677ac */ /* 0x000ea20008000a00 */
[----:B------:R-:W-:Y:S01]  /*05d0*/  IMAD.U32 R9, RZ, RZ, UR4 ;  /* 0x00000004ff097e24 */ /* 0x000fe2000f8e00ff */
[C---:B------:R-:W-:Y:S02]  /*05e0*/  IADD3 R3, PT, PT, R13.reuse, UR4, RZ ;  /* 0x000000040d037c10 */ /* 0x040fe4000fffe0ff */
[----:B------:R-:W-:Y:S01]  /*05f0*/  IADD3 R10, P0, PT, R13, UR4, RZ ;  /* 0x000000040d0a7c10 */ /* 0x000fe2000ff1e0ff */
[----:B------:R-:W-:Y:S01]  /*0600*/  IMAD R9, R9, UR20, R0 ;  /* 0x0000001409097c24 */ /* 0x000fe2000f8e0200 */
[----:B------:R-:W-:Y:S01]  /*0610*/  MOV R11, UR20 ;  /* 0x00000014000b7c02 */ /* 0x000fe20008000f00 */
[----:B------:R-:W3:Y:S01]  /*0620*/  LDC.64 R4, c[0x0][0x380] ;  /* 0x0000e000ff047b82 */ /* 0x000ee20000000a00 */
[----:B------:R-:W-:Y:S01]  /*0630*/  MOV R15, UR20 ;  /* 0x00000014000f7c02 */ /* 0x000fe20008000f00 */
[----:B-1----:R-:W-:Y:S01]  /*0640*/  IMAD.WIDE R6, R9, 0x4, R6 ;  /* 0x0000000409067825 */ /* 0x002fe200078e0206 */
[----:B------:R-:W-:-:S05]  /*0650*/  MOV R9, UR20 ;  /* 0x0000001400097c02 */ /* 0x000fca0008000f00 */
[----:B------:R-:W-:Y:S02]  /*0660*/  IMAD.WIDE R8, R9, 0x4, R6 ;  /* 0x0000000409087825 */ /* 0x000fe400078e0206 */
[----:B0-----:R-:W4:Y:S02]  /*0670*/  LDG.E R6, desc[UR18][R6.64] ;  /* 0x0000001206067981 */ /* 0x001f24000c1e1900 */
[----:B---3--:R-:W-:Y:S01]  /*0680*/  IMAD.WIDE.U32 R4, R3, 0x4, R4 ;  /* 0x0000000403047825 */ /* 0x008fe200078e0004 */
[----:B------:R-:W-:Y:S01]  /*0690*/  IADD3.X R3, PT, PT, RZ, RZ, RZ, P0, !PT ;  /* 0x000000ffff037210 */ /* 0x000fe200007fe4ff */
[----:B------:R-:W3:Y:S01]  /*06a0*/  LDG.E R17, desc[UR18][R8.64] ;  /* 0x0000001208117981 */ /* 0x000ee2000c1e1900 */
[----:B--2---:R-:W-:-:S03]  /*06b0*/  LEA R2, P0, R10, UR6, 0x2 ;  /* 0x000000060a027c11 */ /* 0x004fc6000f8010ff */
[----:B------:R-:W4:Y:S01]  /*06c0*/  LDG.E R5, desc[UR18][R4.64] ;  /* 0x0000001204057981 */ /* 0x000f22000c1e1900 */
[----:B------:R-:W-:Y:S01]  /*06d0*/  LEA.HI.X R3, R10, UR7, R3, 0x2, P0 ;  /* 0x000000070a037c11 */ /* 0x000fe200080f1403 */
[----:B------:R-:W-:-:S04]  /*06e0*/  IMAD.WIDE R10, R11, 0x4, R8 ;  /* 0x000000040b0a7825 */ /* 0x000fc800078e0208 */
[----:B------:R-:W3:Y:S01]  /*06f0*/  LDG.E R16, desc[UR18][R2.64+0x4] ;  /* 0x0000041202107981 */ /* 0x000ee2000c1e1900 */
[----:B------:R-:W-:-:S03]  /*0700*/  IMAD.WIDE R14, R15, 0x4, R10 ;  /* 0x000000040f0e7825 */ /* 0x000fc600078e020a */
[----:B------:R-:W2:Y:S04]  /*0710*/  LDG.E R19, desc[UR18][R10.64] ;  /* 0x000000120a137981 */ /* 0x000ea8000c1e1900 */
[----:B------:R-:W2:Y:S04]  /*0720*/  LDG.E R18, desc[UR18][R2.64+0x8] ;  /* 0x0000081202127981 */ /* 0x000ea8000c1e1900 */
[----:B------:R-:W5:Y:S04]  /*0730*/  LDG.E R20, desc[UR18][R2.64+0xc] ;  /* 0x00000c1202147981 */ /* 0x000f68000c1e1900 */
[----:B------:R-:W5:Y:S01]  /*0740*/  LDG.E R14, desc[UR18][R14.64] ;  /* 0x000000120e0e7981 */ /* 0x000f62000c1e1900 */
[----:B------:R-:W-:Y:S01]  /*0750*/  UIADD3 UR4, UPT, UPT, UR4, 0x4, URZ ;  /* 0x0000000404047890 */ /* 0x000fe2000fffe0ff */
[----:B----4-:R-:W-:-:S04]  /*0760*/  FFMA R5, R5, R6, R12 ;  /* 0x0000000605057223 */ /* 0x010fc8000000000c */
[----:B---3--:R-:W-:-:S04]  /*0770*/  FFMA R5, R16, R17, R5 ;  /* 0x0000001110057223 */ /* 0x008fc80000000005 */
[----:B--2---:R-:W-:-:S04]  /*0780*/  FFMA R5, R18, R19, R5 ;  /* 0x0000001312057223 */ /* 0x004fc80000000005 */
[----:B-----5:R-:W-:-:S07]  /*0790*/  FFMA R12, R20, R14, R5 ;  /* 0x0000000e140c7223 */ /* 0x020fce0000000005 */
.L_x_10:
[----:B------:R-:W-:Y:S05]  /*07a0*/  BRA.U !UP1, `(.L_x_9) ;  /* 0x0000000109a87547 */ /* 0x000fea000b800000 */
[----:B------:R-:W-:Y:S01]  /*07b0*/  UISETP.NE.AND UP0, UPT, UR5, 0x1, UPT ;  /* 0x000000010500788c */ /* 0x000fe2000bf05270 */
[----:B------:R-:W-:Y:S01]  /*07c0*/  MOV R7, UR4 ;  /* 0x0000000400077c02 */ /* 0x000fe20008000f00 */
[----:B------:R-:W-:Y:S02]  /*07d0*/  ULOP3.LUT UR5, UR20, 0x1, URZ, 0xc0, !UPT ;  /* 0x0000000114057892 */ /* 0x000fe4000f8ec0ff */
[----:B------:R-:W-:Y:S02]  /*07e0*/  MOV R15, UR20 ;  /* 0x00000014000f7c02 */ /* 0x000fe40008000f00 */
[----:B------:R-:W-:Y:S01]  /*07f0*/  UISETP.NE.U32.AND UP1, UPT, UR5, 0x1, UPT ;  /* 0x000000010500788c */ /* 0x000fe2000bf25070 */
[----:B------:R-:W-:-:S04]  /*0800*/  PLOP3.LUT P1, PT, PT, PT, UP0, 0x80, 0x8 ;  /* 0x000000000008781c */ /* 0x000fc80003f2f008 */
[----:B------:R-:W1:Y:S01]  /*0810*/  @UP0 LDCU.128 UR8, c[0x0][0x380] ;  /* 0x00007000ff0807ac */ /* 0x000e620008000c00 */
[----:B------:R-:W-:Y:S01]  /*0820*/  PLOP3.LUT P0, PT, PT, PT, UP1, 0x80, 0x8 ;  /* 0x000000000008781c */ /* 0x000fe20003f0f018 */
[----:B------:R-:W2:Y:S04]  /*0830*/  @UP0 LDCU.64 UR6, c[0x0][0x380] ;  /* 0x00007000ff0607ac */ /* 0x000ea80008000a00 */
[----:B------:R-:W3:Y:S03]  /*0840*/  @!UP1 LDCU.128 UR12, c[0x0][0x380] ;  /* 0x00007000ff0c97ac */ /* 0x000ee60008000c00 */
[C---:B------:R-:W-:Y:S02]  /*0850*/  @P1 IADD3 R3, PT, PT, R13.reuse, UR4, RZ ;  /* 0x000000040d031c10 */ /* 0x040fe4000fffe0ff */
[----:B------:R-:W-:Y:S01]  /*0860*/  @P1 IADD3 R6, P2, PT, R13, UR4, RZ ;  /* 0x000000040d061c10 */ /* 0x000fe2000ff5e0ff */
[----:B------:R-:W-:Y:S01]  /*0870*/  @UP0 UIADD3 UR4, UPT, UPT, UR4, 0x2, URZ ;  /* 0x0000000204040890 */ /* 0x000fe2000fffe0ff */
[----:B-1----:R-:W-:Y:S01]  /*0880*/  MOV R11, UR9 ;  /* 0x00000009000b7c02 */ /* 0x002fe20008000f00 */
[----:B------:R-:W-:Y:S01]  /*0890*/  IMAD.U32 R10, RZ, RZ, UR8 ;  /* 0x00000008ff0a7e24 */ /* 0x000fe2000f8e00ff */
[----:B------:R-:W-:-:S02]  /*08a0*/  MOV R4, UR10 ;  /* 0x0000000a00047c02 */ /* 0x000fc40008000f00 */
[----:B------:R-:W-:Y:S01]  /*08b0*/  MOV R5, UR11 ;  /* 0x0000000b00057c02 */ /* 0x000fe20008000f00 */
[----:B------:R-:W-:-:S04]  /*08c0*/  @P1 IMAD.WIDE.U32 R10, R3, 0x4, R10 ;  /* 0x00000004030a1825 */ /* 0x000fc800078e000a */
[----:B------:R-:W-:Y:S01]  /*08d0*/  @P1 IMAD R3, R7, UR20, R0 ;  /* 0x0000001407031c24 */ /* 0x000fe2000f8e0200 */
[----:B------:R-:W-:Y:S01]  /*08e0*/  @P1 IADD3.X R7, PT, PT, RZ, RZ, RZ, P2, !PT ;  /* 0x000000ffff071210 */ /* 0x000fe200017fe4ff */
[----:B------:R-:W-:Y:S01]  /*08f0*/  IMAD.U32 R19, RZ, RZ, UR4 ;  /* 0x00000004ff137e24 */ /* 0x000fe2000f8e00ff */
[C---:B--2---:R-:W-:Y:S01]  /*0900*/  @P1 LEA R2, P2, R6.reuse, UR6, 0x2 ;  /* 0x0000000606021c11 */ /* 0x044fe2000f8410ff */
[----:B------:R-:W-:Y:S01]  /*0910*/  @P1 IMAD.WIDE R4, R3, 0x4, R4 ;  /* 0x0000000403041825 */ /* 0x000fe200078e0204 */
[----:B------:R-:W-:Y:S01]  /*0920*/  @!P0 IADD3 R17, PT, PT, R13, UR4, RZ ;  /* 0x000000040d118c10 */ /* 0x000fe2000fffe0ff */
[----:B0-----:R-:W2:Y:S01]  /*0930*/  @P1 LDG.E R11, desc[UR18][R10.64] ;  /* 0x000000120a0b1981 */ /* 0x001ea2000c1e1900 */
[----:B------:R-:W-:Y:S01]  /*0940*/  @P1 LEA.HI.X R3, R6, UR7, R7, 0x2, P2 ;  /* 0x0000000706031c11 */ /* 0x000fe200090f1407 */
[----:B------:R-:W-:Y:S01]  /*0950*/  @!P0 IMAD R19, R19, UR20, R0 ;  /* 0x0000001413138c24 */ /* 0x000fe2000f8e0200 */
[----:B---3--:R-:W-:Y:S01]  /*0960*/  MOV R6, UR12 ;  /* 0x0000000c00067c02 */ /* 0x008fe20008000f00 */
[----:B------:R-:W-:Y:S01]  /*0970*/  @P1 IMAD.WIDE R14, R15, 0x4, R4 ;  /* 0x000000040f0e1825 */ /* 0x000fe200078e0204 */
[----:B------:R-:W-:Y:S01]  /*0980*/  MOV R7, UR13 ;  /* 0x0000000d00077c02 */ /* 0x000fe20008000f00 */
[----:B------:R-:W2:Y:S01]  /*0990*/  @P1 LDG.E R4, desc[UR18][R4.64] ;  /* 0x0000001204041981 */ /* 0x000ea2000c1e1900 */
[----:B------:R-:W-:-:S02]  /*09a0*/  MOV R8, UR14 ;  /* 0x0000000e00087c02 */ /* 0x000fc40008000f00 */
[----:B------:R-:W-:Y:S01]  /*09b0*/  MOV R9, UR15 ;  /* 0x0000000f00097c02 */ /* 0x000fe20008000f00 */
[----:B------:R-:W-:Y:S01]  /*09c0*/  @!P0 IMAD.WIDE.U32 R6, R17, 0x4, R6 ;  /* 0x0000000411068825 */ /* 0x000fe200078e0006 */
[----:B------:R-:W3:Y:S03]  /*09d0*/  @P1 LDG.E R14, desc[UR18][R14.64] ;  /* 0x000000120e0e1981 */ /* 0x000ee6000c1e1900 */
[----:B------:R-:W-:Y:S01]  /*09e0*/  @!P0 IMAD.WIDE R8, R19, 0x4, R8 ;  /* 0x0000000413088825 */ /* 0x000fe200078e0208 */
[----:B------:R-:W3:Y:S04]  /*09f0*/  @P1 LDG.E R2, desc[UR18][R2.64+0x4] ;  /* 0x0000041202021981 */ /* 0x000ee8000c1e1900 */
[----:B------:R-:W4:Y:S04]  /*0a00*/  @!P0 LDG.E R7, desc[UR18][R6.64] ;  /* 0x0000001206078981 */ /* 0x000f28000c1e1900 */
[----:B------:R-:W4:Y:S01]  /*0a10*/  @!P0 LDG.E R8, desc[UR18][R8.64] ;  /* 0x0000001208088981 */ /* 0x000f22000c1e1900 */
[----:B--2---:R-:W-:-:S04]  /*0a20*/  @P1 FFMA R11, R11, R4, R12 ;  /* 0x000000040b0b1223 */ /* 0x004fc8000000000c */
[----:B---3--:R-:W-:-:S04]  /*0a30*/  @P1 FFMA R12, R2, R14, R11 ;  /* 0x0000000e020c1223 */ /* 0x008fc8000000000b */
[----:B----4-:R-:W-:-:S07]  /*0a40*/  @!P0 FFMA R12, R7, R8, R12 ;  /* 0x00000008070c8223 */ /* 0x010fce000000000c */
.L_x_9:
[----:B------:R-:W1:Y:S01]  /*0a50*/  LDC.64 R2, c[0x0][0x390] ;  /* 0x0000e400ff027b82 */ /* 0x000e620000000a00 */
[----:B------:R-:W-:-:S05]  /*0a60*/  IADD3 R13, PT, PT, R0, R13, RZ ;  /* 0x0000000d000d7210 */ /* 0x000fca0007ffe0ff */
[----:B-1----:R-:W-:-:S05]  /*0a70*/  IMAD.WIDE R2, R13, 0x4, R2 ;  /* 0x000000040d027825 */ /* 0x002fca00078e0202 */
[----:B0-----:R-:W-:Y:S01]  /*0a80*/  STG.E desc[UR18][R2.64], R12 ;  /* 0x0000000c02007986 */ /* 0x001fe2000c101912 */
[----:B------:R-:W-:Y:S05]  /*0a90*/  EXIT ;  /* 0x000000000000794d */ /* 0x000fea0003800000 */
.L_x_11:
        /* <DEDUP_REMOVED lines=14> */
.L_x_14:


//--------------------- .nv.shared._Z21matmul_register_tiledPKfS0_Pfi --------------------------
	.section	.nv.shared._Z21matmul_register_tiledPKfS0_Pfi,"aw",@nobits
	.sectionflags	@""
	.align	4
.nv.shared._Z21matmul_register_tiledPKfS0_Pfi:
	.zero		9216


//--------------------- .nv.shared.reserved.0     --------------------------
	.section	.nv.shared.reserved.0,"aw",@nobits
	.weak		__nv_reservedSMEM_offset_0_alias
	.size		__nv_reservedSMEM_offset_0_alias, 0, 64
	.other		__nv_reservedSMEM_offset_0_alias,@"STO_CUDA_RESERVED_SHARED STV_DEFAULT"
__nv_reservedSMEM_offset_0_alias:
	.zero		0
	.zero		64


//--------------------- .nv.shared._Z12matmul_tiledPKfS0_Pfi --------------------------
	.section	.nv.shared._Z12matmul_tiledPKfS0_Pfi,"aw",@nobits
	.sectionflags	@""
	.align	4
.nv.shared._Z12matmul_tiledPKfS0_Pfi:
	.zero		9216


//--------------------- .nv.constant0._Z21matmul_register_tiledPKfS0_Pfi --------------------------
	.section	.nv.constant0._Z21matmul_register_tiledPKfS0_Pfi,"a",@progbits
	.sectionflags	@""
	.align	4
.nv.constant0._Z21matmul_register_tiledPKfS0_Pfi:
	.zero		924


//--------------------- .nv.constant0._Z12matmul_tiledPKfS0_Pfi --------------------------
	.section	.nv.constant0._Z12matmul_tiledPKfS0_Pfi,"a",@progbits
	.sectionflags	@""
	.align	4
.nv.constant0._Z12matmul_tiledPKfS0_Pfi:
	.zero		924


//--------------------- .nv.constant0._Z12matmul_naivePKfS0_Pfi --------------------------
	.section	.nv.constant0._Z12matmul_naivePKfS0_Pfi,"a",@progbits
	.sectionflags	@""
	.align	4
.nv.constant0._Z12matmul_naivePKfS0_Pfi:
	.zero		924


//--------------------- SYMBOLS --------------------------

	.type		.nv.reservedSmem.offset0,@object
	.size		.nv.reservedSmem.offset0,0x4
	.type		.nv.reservedSmem.cap,@object
	.size		.nv.reservedSmem.cap,0x4
